	.target	sm_100a

	.elftype	@"ET_EXEC"


//--------------------- .note.nv.tkinfo           --------------------------
	.section	.note.nv.tkinfo,"",@"SHT_NOTE"
	.sectionflags	@"SHF_NOTE_NV_TKINFO"
	.tkinfo
        /*0018*/ 	.word	0x00000002
        /*0030*/ 	.string	""
        /*0030*/ 	.string	"ptxas"
        /*0030*/ 	.string	"Cuda compilation tools, release 13.0, V13.0.88"
        /*0030*/ 	.string	"Build cuda_13.0.r13.0/compiler.36424714_0"
        /*0030*/ 	.string	"-arch sm_100a -m 64 "



//--------------------- .note.nv.cuinfo           --------------------------
	.section	.note.nv.cuinfo,"",@"SHT_NOTE"
	.sectionflags	@"SHF_NOTE_NV_CUINFO"
        /*0018*/ 	.short	0x0002
        /*001a*/ 	.short	0x0064
        /*001c*/ 	.short	0x0082
	.zero		2


//--------------------- .nv.info                  --------------------------
	.section	.nv.info,"",@"SHT_CUDA_INFO"
	.align	4


	//----- nvinfo : EIATTR_REGCOUNT
	.align		4
        /*0000*/ 	.byte	0x04, 0x2f
        /*0002*/ 	.short	(.L_12 - .L_11)
	.align		4
.L_11:
        /*0004*/ 	.word	index@(_ZN7cutlass13device_kernelIN5flash11enable_sm90INS1_16FlashAttnFwdSm90INS1_25CollectiveMainloopFwdSm90ILi2EN4cute5tupleIJNS5_1CILi1EEES8_S8_EEENS6_IJNS7_ILi128EEENS7_ILi224EEESA_EEELi128ENS_12float_e4m3_tEfNS_4arch4Sm90ELb1ELb0ELb1ELb1ELb0ELb1ELb0ELb1ELb1ELb0ELb0ELb0EEENS1_21CollectiveEpilogueFwdINS6_IJSA_SA_SB_EEES9_NS_10bfloat16_tESF_Li256ELb1ELb0ELb0ELb1EEENS1_36VarlenDynamicPersistentTileSchedulerILi128ELi224ELi256ELi128ELb0ELb0ELb1ELb1ELb1ELb1EEEEEEEEEvNT_6ParamsE)
        /*0008*/ 	.word	0x00000004


	//----- nvinfo : EIATTR_FRAME_SIZE
	.align		4
.L_12:
        /*000c*/ 	.byte	0x04, 0x11
        /*000e*/ 	.short	(.L_14 - .L_13)
	.align		4
.L_13:
        /*0010*/ 	.word	index@(_ZN7cutlass13device_kernelIN5flash11enable_sm90INS1_16FlashAttnFwdSm90INS1_25CollectiveMainloopFwdSm90ILi2EN4cute5tupleIJNS5_1CILi1EEES8_S8_EEENS6_IJNS7_ILi128EEENS7_ILi224EEESA_EEELi128ENS_12float_e4m3_tEfNS_4arch4Sm90ELb1ELb0ELb1ELb1ELb0ELb1ELb0ELb1ELb1ELb0ELb0ELb0EEENS1_21CollectiveEpilogueFwdINS6_IJSA_SA_SB_EEES9_NS_10bfloat16_tESF_Li256ELb1ELb0ELb0ELb1EEENS1_36VarlenDynamicPersistentTileSchedulerILi128ELi224ELi256ELi128ELb0ELb0ELb1ELb1ELb1ELb1EEEEEEEEEvNT_6ParamsE)
        /*0014*/ 	.word	0x00000000


	//----- nvinfo : EIATTR_REGCOUNT
	.align		4
.L_14:
        /*0018*/ 	.byte	0x04, 0x2f
        /*001a*/ 	.short	(.L_16 - .L_15)
	.align		4
.L_15:
        /*001c*/ 	.word	index@(_ZN7cutlass13device_kernelIN5flash11enable_sm90INS1_16FlashAttnFwdSm90INS1_25CollectiveMainloopFwdSm90ILi2EN4cute5tupleIJNS5_1CILi1EEES8_S8_EEENS6_IJNS7_ILi128EEENS7_ILi224EEESA_EEELi128ENS_12float_e4m3_tEfNS_4arch4Sm90ELb1ELb0ELb1ELb1ELb0ELb0ELb0ELb1ELb1ELb0ELb0ELb0EEENS1_21CollectiveEpilogueFwdINS6_IJSA_SA_SB_EEES9_NS_10bfloat16_tESF_Li256ELb1ELb0ELb0ELb1EEENS1_36VarlenDynamicPersistentTileSchedulerILi128ELi224ELi256ELi128ELb0ELb0ELb1ELb1ELb1ELb1EEEEEEEEEvNT_6ParamsE)
        /*0020*/ 	.word	0x00000004


	//----- nvinfo : EIATTR_FRAME_SIZE
	.align		4
.L_16:
        /*0024*/ 	.byte	0x04, 0x11
        /*0026*/ 	.short	(.L_18 - .L_17)
	.align		4
.L_17:
        /*0028*/ 	.word	index@(_ZN7cutlass13device_kernelIN5flash11enable_sm90INS1_16FlashAttnFwdSm90INS1_25CollectiveMainloopFwdSm90ILi2EN4cute5tupleIJNS5_1CILi1EEES8_S8_EEENS6_IJNS7_ILi128EEENS7_ILi224EEESA_EEELi128ENS_12float_e4m3_tEfNS_4arch4Sm90ELb1ELb0ELb1ELb1ELb0ELb0ELb0ELb1ELb1ELb0ELb0ELb0EEENS1_21CollectiveEpilogueFwdINS6_IJSA_SA_SB_EEES9_NS_10bfloat16_tESF_Li256ELb1ELb0ELb0ELb1EEENS1_36VarlenDynamicPersistentTileSchedulerILi128ELi224ELi256ELi128ELb0ELb0ELb1ELb1ELb1ELb1EEEEEEEEEvNT_6ParamsE)
        /*002c*/ 	.word	0x00000000


	//----- nvinfo : EIATTR_REGCOUNT
	.align		4
.L_18:
        /*0030*/ 	.byte	0x04, 0x2f
        /*0032*/ 	.short	(.L_20 - .L_19)
	.align		4
.L_19:
        /*0034*/ 	.word	index@(_ZN7cutlass13device_kernelIN5flash11enable_sm90INS1_16FlashAttnFwdSm90INS1_25CollectiveMainloopFwdSm90ILi2EN4cute5tupleIJNS5_1CILi1EEES8_S8_EEENS6_IJNS7_ILi128EEENS7_ILi224EEESA_EEELi128ENS_12float_e4m3_tEfNS_4arch4Sm90ELb1ELb0ELb1ELb0ELb0ELb0ELb0ELb1ELb1ELb0ELb0ELb0EEENS1_21CollectiveEpilogueFwdINS6_IJSA_SA_SB_EEES9_NS_10bfloat16_tESF_Li256ELb0ELb0ELb0ELb1EEENS1_30DynamicPersistentTileSchedulerILi256ELi128ELb0ELb0ELb1EEEEEEEEEvNT_6ParamsE)
        /*0038*/ 	.word	0x00000004


	//----- nvinfo : EIATTR_FRAME_SIZE
	.align		4
.L_20:
        /*003c*/ 	.byte	0x04, 0x11
        /*003e*/ 	.short	(.L_22 - .L_21)
	.align		4
.L_21:
        /*0040*/ 	.word	index@(_ZN7cutlass13device_kernelIN5flash11enable_sm90INS1_16FlashAttnFwdSm90INS1_25CollectiveMainloopFwdSm90ILi2EN4cute5tupleIJNS5_1CILi1EEES8_S8_EEENS6_IJNS7_ILi128EEENS7_ILi224EEESA_EEELi128ENS_12float_e4m3_tEfNS_4arch4Sm90ELb1ELb0ELb1ELb0ELb0ELb0ELb0ELb1ELb1ELb0ELb0ELb0EEENS1_21CollectiveEpilogueFwdINS6_IJSA_SA_SB_EEES9_NS_10bfloat16_tESF_Li256ELb0ELb0ELb0ELb1EEENS1_30DynamicPersistentTileSchedulerILi256ELi128ELb0ELb0ELb1EEEEEEEEEvNT_6ParamsE)
        /*0044*/ 	.word	0x00000000


	//----- nvinfo : EIATTR_REGCOUNT
	.align		4
.L_22:
        /*0048*/ 	.byte	0x04, 0x2f
        /*004a*/ 	.short	(.L_24 - .L_23)
	.align		4
.L_23:
        /*004c*/ 	.word	index@(_ZN7cutlass13device_kernelIN5flash11enable_sm90INS1_16FlashAttnFwdSm90INS1_25CollectiveMainloopFwdSm90ILi2EN4cute5tupleIJNS5_1CILi1EEES8_S8_EEENS6_IJNS7_ILi128EEENS7_ILi192EEESA_EEELi128ENS_12float_e4m3_tEfNS_4arch4Sm90ELb0ELb1ELb1ELb1ELb0ELb1ELb0ELb1ELb1ELb0ELb0ELb0EEENS1_21CollectiveEpilogueFwdINS6_IJSA_SA_SB_EEES9_NS_10bfloat16_tESF_Li256ELb1ELb0ELb0ELb1EEENS1_36VarlenDynamicPersistentTileSchedulerILi128ELi192ELi256ELi128ELb0ELb0ELb1ELb1ELb0ELb1EEEEEEEEEvNT_6ParamsE)
        /*0050*/ 	.word	0x00000004


	//----- nvinfo : EIATTR_FRAME_SIZE
	.align		4
.L_24:
        /*0054*/ 	.byte	0x04, 0x11
        /*0056*/ 	.short	(.L_26 - .L_25)
	.align		4
.L_25:
        /*0058*/ 	.word	index@(_ZN7cutlass13device_kernelIN5flash11enable_sm90INS1_16FlashAttnFwdSm90INS1_25CollectiveMainloopFwdSm90ILi2EN4cute5tupleIJNS5_1CILi1EEES8_S8_EEENS6_IJNS7_ILi128EEENS7_ILi192EEESA_EEELi128ENS_12float_e4m3_tEfNS_4arch4Sm90ELb0ELb1ELb1ELb1ELb0ELb1ELb0ELb1ELb1ELb0ELb0ELb0EEENS1_21CollectiveEpilogueFwdINS6_IJSA_SA_SB_EEES9_NS_10bfloat16_tESF_Li256ELb1ELb0ELb0ELb1EEENS1_36VarlenDynamicPersistentTileSchedulerILi128ELi192ELi256ELi128ELb0ELb0ELb1ELb1ELb0ELb1EEEEEEEEEvNT_6ParamsE)
        /*005c*/ 	.word	0x00000000


	//----- nvinfo : EIATTR_REGCOUNT
	.align		4
.L_26:
        /*0060*/ 	.byte	0x04, 0x2f
        /*0062*/ 	.short	(.L_28 - .L_27)
	.align		4
.L_27:
        /*0064*/ 	.word	index@(_ZN7cutlass13device_kernelIN5flash11enable_sm90INS1_16FlashAttnFwdSm90INS1_25CollectiveMainloopFwdSm90ILi2EN4cute5tupleIJNS5_1CILi1EEES8_S8_EEENS6_IJNS7_ILi128EEENS7_ILi192EEESA_EEELi128ENS_12float_e4m3_tEfNS_4arch4Sm90ELb0ELb1ELb1ELb1ELb0ELb0ELb0ELb1ELb1ELb0ELb0ELb0EEENS1_21CollectiveEpilogueFwdINS6_IJSA_SA_SB_EEES9_NS_10bfloat16_tESF_Li256ELb1ELb0ELb0ELb1EEENS1_36VarlenDynamicPersistentTileSchedulerILi128ELi192ELi256ELi128ELb0ELb0ELb1ELb1ELb0ELb1EEEEEEEEEvNT_6ParamsE)
        /*0068*/ 	.word	0x00000004


	//----- nvinfo : EIATTR_FRAME_SIZE
	.align		4
.L_28:
        /*006c*/ 	.byte	0x04, 0x11
        /*006e*/ 	.short	(.L_30 - .L_29)
	.align		4
.L_29:
        /*0070*/ 	.word	index@(_ZN7cutlass13device_kernelIN5flash11enable_sm90INS1_16FlashAttnFwdSm90INS1_25CollectiveMainloopFwdSm90ILi2EN4cute5tupleIJNS5_1CILi1EEES8_S8_EEENS6_IJNS7_ILi128EEENS7_ILi192EEESA_EEELi128ENS_12float_e4m3_tEfNS_4arch4Sm90ELb0ELb1ELb1ELb1ELb0ELb0ELb0ELb1ELb1ELb0ELb0ELb0EEENS1_21CollectiveEpilogueFwdINS6_IJSA_SA_SB_EEES9_NS_10bfloat16_tESF_Li256ELb1ELb0ELb0ELb1EEENS1_36VarlenDynamicPersistentTileSchedulerILi128ELi192ELi256ELi128ELb0ELb0ELb1ELb1ELb0ELb1EEEEEEEEEvNT_6ParamsE)
        /*0074*/ 	.word	0x00000000


	//----- nvinfo : EIATTR_REGCOUNT
	.align		4
.L_30:
        /*0078*/ 	.byte	0x04, 0x2f
        /*007a*/ 	.short	(.L_32 - .L_31)
	.align		4
.L_31:
        /*007c*/ 	.word	index@(_ZN7cutlass13device_kernelIN5flash11enable_sm90INS1_16FlashAttnFwdSm90INS1_25CollectiveMainloopFwdSm90ILi2EN4cute5tupleIJNS5_1CILi1EEES8_S8_EEENS6_IJNS7_ILi128EEENS7_ILi192EEESA_EEELi128ENS_12float_e4m3_tEfNS_4arch4Sm90ELb0ELb1ELb1ELb0ELb0ELb0ELb0ELb1ELb1ELb0ELb0ELb0EEENS1_21CollectiveEpilogueFwdINS6_IJSA_SA_SB_EEES9_NS_10bfloat16_tESF_Li256ELb0ELb0ELb0ELb1EEENS1_30DynamicPersistentTileSchedulerILi256ELi128ELb0ELb0ELb1EEEEEEEEEvNT_6ParamsE)
        /*0080*/ 	.word	0x00000004


	//----- nvinfo : EIATTR_FRAME_SIZE
	.align		4
.L_32:
        /*0084*/ 	.byte	0x04, 0x11
        /*0086*/ 	.short	(.L_34 - .L_33)
	.align		4
.L_33:
        /*0088*/ 	.word	index@(_ZN7cutlass13device_kernelIN5flash11enable_sm90INS1_16FlashAttnFwdSm90INS1_25CollectiveMainloopFwdSm90ILi2EN4cute5tupleIJNS5_1CILi1EEES8_S8_EEENS6_IJNS7_ILi128EEENS7_ILi192EEESA_EEELi128ENS_12float_e4m3_tEfNS_4arch4Sm90ELb0ELb1ELb1ELb0ELb0ELb0ELb0ELb1ELb1ELb0ELb0ELb0EEENS1_21CollectiveEpilogueFwdINS6_IJSA_SA_SB_EEES9_NS_10bfloat16_tESF_Li256ELb0ELb0ELb0ELb1EEENS1_30DynamicPersistentTileSchedulerILi256ELi128ELb0ELb0ELb1EEEEEEEEEvNT_6ParamsE)
        /*008c*/ 	.word	0x00000000


	//----- nvinfo : EIATTR_REGCOUNT
	.align		4
.L_34:
        /*0090*/ 	.byte	0x04, 0x2f
        /*0092*/ 	.short	(.L_36 - .L_35)
	.align		4
.L_35:
        /*0094*/ 	.word	index@(_ZN7cutlass13device_kernelIN5flash11enable_sm90INS1_16FlashAttnFwdSm90INS1_25CollectiveMainloopFwdSm90ILi2EN4cute5tupleIJNS5_1CILi1EEES8_S8_EEENS6_IJNS7_ILi128EEENS7_ILi224EEESA_EEELi128ENS_12float_e4m3_tEfNS_4arch4Sm90ELb0ELb0ELb1ELb1ELb0ELb1ELb0ELb1ELb1ELb0ELb0ELb0EEENS1_21CollectiveEpilogueFwdINS6_IJSA_SA_SB_EEES9_NS_10bfloat16_tESF_Li256ELb1ELb0ELb0ELb1EEENS1_36VarlenDynamicPersistentTileSchedulerILi128ELi224ELi256ELi128ELb0ELb0ELb1ELb0ELb1ELb1EEEEEEEEEvNT_6ParamsE)
        /*0098*/ 	.word	0x00000004


	//----- nvinfo : EIATTR_FRAME_SIZE
	.align		4
.L_36:
        /*009c*/ 	.byte	0x04, 0x11
        /*009e*/ 	.short	(.L_38 - .L_37)
	.align		4
.L_37:
        /*00a0*/ 	.word	index@(_ZN7cutlass13device_kernelIN5flash11enable_sm90INS1_16FlashAttnFwdSm90INS1_25CollectiveMainloopFwdSm90ILi2EN4cute5tupleIJNS5_1CILi1EEES8_S8_EEENS6_IJNS7_ILi128EEENS7_ILi224EEESA_EEELi128ENS_12float_e4m3_tEfNS_4arch4Sm90ELb0ELb0ELb1ELb1ELb0ELb1ELb0ELb1ELb1ELb0ELb0ELb0EEENS1_21CollectiveEpilogueFwdINS6_IJSA_SA_SB_EEES9_NS_10bfloat16_tESF_Li256ELb1ELb0ELb0ELb1EEENS1_36VarlenDynamicPersistentTileSchedulerILi128ELi224ELi256ELi128ELb0ELb0ELb1ELb0ELb1ELb1EEEEEEEEEvNT_6ParamsE)
        /*00a4*/ 	.word	0x00000000


	//----- nvinfo : EIATTR_REGCOUNT
	.align		4
.L_38:
        /*00a8*/ 	.byte	0x04, 0x2f
        /*00aa*/ 	.short	(.L_40 - .L_39)
	.align		4
.L_39:
        /*00ac*/ 	.word	index@(_ZN7cutlass13device_kernelIN5flash11enable_sm90INS1_16FlashAttnFwdSm90INS1_25CollectiveMainloopFwdSm90ILi2EN4cute5tupleIJNS5_1CILi1EEES8_S8_EEENS6_IJNS7_ILi128EEENS7_ILi224EEESA_EEELi128ENS_12float_e4m3_tEfNS_4arch4Sm90ELb0ELb0ELb1ELb1ELb0ELb0ELb0ELb1ELb1ELb0ELb0ELb0EEENS1_21CollectiveEpilogueFwdINS6_IJSA_SA_SB_EEES9_NS_10bfloat16_tESF_Li256ELb1ELb0ELb0ELb1EEENS1_36VarlenDynamicPersistentTileSchedulerILi128ELi224ELi256ELi128ELb0ELb0ELb1ELb0ELb1ELb1EEEEEEEEEvNT_6ParamsE)
        /*00b0*/ 	.word	0x00000004


	//----- nvinfo : EIATTR_FRAME_SIZE
	.align		4
.L_40:
        /*00b4*/ 	.byte	0x04, 0x11
        /*00b6*/ 	.short	(.L_42 - .L_41)
	.align		4
.L_41:
        /*00b8*/ 	.word	index@(_ZN7cutlass13device_kernelIN5flash11enable_sm90INS1_16FlashAttnFwdSm90INS1_25CollectiveMainloopFwdSm90ILi2EN4cute5tupleIJNS5_1CILi1EEES8_S8_EEENS6_IJNS7_ILi128EEENS7_ILi224EEESA_EEELi128ENS_12float_e4m3_tEfNS_4arch4Sm90ELb0ELb0ELb1ELb1ELb0ELb0ELb0ELb1ELb1ELb0ELb0ELb0EEENS1_21CollectiveEpilogueFwdINS6_IJSA_SA_SB_EEES9_NS_10bfloat16_tESF_Li256ELb1ELb0ELb0ELb1EEENS1_36VarlenDynamicPersistentTileSchedulerILi128ELi224ELi256ELi128ELb0ELb0ELb1ELb0ELb1ELb1EEEEEEEEEvNT_6ParamsE)
        /*00bc*/ 	.word	0x00000000


	//----- nvinfo : EIATTR_REGCOUNT
	.align		4
.L_42:
        /*00c0*/ 	.byte	0x04, 0x2f
        /*00c2*/ 	.short	(.L_44 - .L_43)
	.align		4
.L_43:
        /*00c4*/ 	.word	index@(_ZN7cutlass13device_kernelIN5flash11enable_sm90INS1_16FlashAttnFwdSm90INS1_25CollectiveMainloopFwdSm90ILi2EN4cute5tupleIJNS5_1CILi1EEES8_S8_EEENS6_IJNS7_ILi128EEENS7_ILi224EEESA_EEELi128ENS_12float_e4m3_tEfNS_4arch4Sm90ELb0ELb0ELb1ELb0ELb0ELb0ELb0ELb1ELb1ELb0ELb0ELb0EEENS1_21CollectiveEpilogueFwdINS6_IJSA_SA_SB_EEES9_NS_10bfloat16_tESF_Li256ELb0ELb0ELb0ELb1EEENS1_29StaticPersistentTileSchedulerILb0EEEEEEEEEvNT_6ParamsE)
        /*00c8*/ 	.word	0x00000004


	//----- nvinfo : EIATTR_FRAME_SIZE
	.align		4
.L_44:
        /*00cc*/ 	.byte	0x04, 0x11
        /*00ce*/ 	.short	(.L_46 - .L_45)
	.align		4
.L_45:
        /*00d0*/ 	.word	index@(_ZN7cutlass13device_kernelIN5flash11enable_sm90INS1_16FlashAttnFwdSm90INS1_25CollectiveMainloopFwdSm90ILi2EN4cute5tupleIJNS5_1CILi1EEES8_S8_EEENS6_IJNS7_ILi128EEENS7_ILi224EEESA_EEELi128ENS_12float_e4m3_tEfNS_4arch4Sm90ELb0ELb0ELb1ELb0ELb0ELb0ELb0ELb1ELb1ELb0ELb0ELb0EEENS1_21CollectiveEpilogueFwdINS6_IJSA_SA_SB_EEES9_NS_10bfloat16_tESF_Li256ELb0ELb0ELb0ELb1EEENS1_29StaticPersistentTileSchedulerILb0EEEEEEEEEvNT_6ParamsE)
        /*00d4*/ 	.word	0x00000000


	//----- nvinfo : EIATTR_MIN_STACK_SIZE
	.align		4
.L_46:
        /*00d8*/ 	.byte	0x04, 0x12
        /*00da*/ 	.short	(.L_48 - .L_47)
	.align		4
.L_47:
        /*00dc*/ 	.word	index@(_ZN7cutlass13device_kernelIN5flash11enable_sm90INS1_16FlashAttnFwdSm90INS1_25CollectiveMainloopFwdSm90ILi2EN4cute5tupleIJNS5_1CILi1EEES8_S8_EEENS6_IJNS7_ILi128EEENS7_ILi224EEESA_EEELi128ENS_12float_e4m3_tEfNS_4arch4Sm90ELb0ELb0ELb1ELb0ELb0ELb0ELb0ELb1ELb1ELb0ELb0ELb0EEENS1_21CollectiveEpilogueFwdINS6_IJSA_SA_SB_EEES9_NS_10bfloat16_tESF_Li256ELb0ELb0ELb0ELb1EEENS1_29StaticPersistentTileSchedulerILb0EEEEEEEEEvNT_6ParamsE)
        /*00e0*/ 	.word	0x00000000


	//----- nvinfo : EIATTR_MIN_STACK_SIZE
	.align		4
.L_48:
        /*00e4*/ 	.byte	0x04, 0x12
        /*00e6*/ 	.short	(.L_50 - .L_49)
	.align		4
.L_49:
        /*00e8*/ 	.word	index@(_ZN7cutlass13device_kernelIN5flash11enable_sm90INS1_16FlashAttnFwdSm90INS1_25CollectiveMainloopFwdSm90ILi2EN4cute5tupleIJNS5_1CILi1EEES8_S8_EEENS6_IJNS7_ILi128EEENS7_ILi224EEESA_EEELi128ENS_12float_e4m3_tEfNS_4arch4Sm90ELb0ELb0ELb1ELb1ELb0ELb0ELb0ELb1ELb1ELb0ELb0ELb0EEENS1_21CollectiveEpilogueFwdINS6_IJSA_SA_SB_EEES9_NS_10bfloat16_tESF_Li256ELb1ELb0ELb0ELb1EEENS1_36VarlenDynamicPersistentTileSchedulerILi128ELi224ELi256ELi128ELb0ELb0ELb1ELb0ELb1ELb1EEEEEEEEEvNT_6ParamsE)
        /*00ec*/ 	.word	0x00000000


	//----- nvinfo : EIATTR_MIN_STACK_SIZE
	.align		4
.L_50:
        /*00f0*/ 	.byte	0x04, 0x12
        /*00f2*/ 	.short	(.L_52 - .L_51)
	.align		4
.L_51:
        /*00f4*/ 	.word	index@(_ZN7cutlass13device_kernelIN5flash11enable_sm90INS1_16FlashAttnFwdSm90INS1_25CollectiveMainloopFwdSm90ILi2EN4cute5tupleIJNS5_1CILi1EEES8_S8_EEENS6_IJNS7_ILi128EEENS7_ILi224EEESA_EEELi128ENS_12float_e4m3_tEfNS_4arch4Sm90ELb0ELb0ELb1ELb1ELb0ELb1ELb0ELb1ELb1ELb0ELb0ELb0EEENS1_21CollectiveEpilogueFwdINS6_IJSA_SA_SB_EEES9_NS_10bfloat16_tESF_Li256ELb1ELb0ELb0ELb1EEENS1_36VarlenDynamicPersistentTileSchedulerILi128ELi224ELi256ELi128ELb0ELb0ELb1ELb0ELb1ELb1EEEEEEEEEvNT_6ParamsE)
        /*00f8*/ 	.word	0x00000000


	//----- nvinfo : EIATTR_MIN_STACK_SIZE
	.align		4
.L_52:
        /*00fc*/ 	.byte	0x04, 0x12
        /*00fe*/ 	.short	(.L_54 - .L_53)
	.align		4
.L_53:
        /*0100*/ 	.word	index@(_ZN7cutlass13device_kernelIN5flash11enable_sm90INS1_16FlashAttnFwdSm90INS1_25CollectiveMainloopFwdSm90ILi2EN4cute5tupleIJNS5_1CILi1EEES8_S8_EEENS6_IJNS7_ILi128EEENS7_ILi192EEESA_EEELi128ENS_12float_e4m3_tEfNS_4arch4Sm90ELb0ELb1ELb1ELb0ELb0ELb0ELb0ELb1ELb1ELb0ELb0ELb0EEENS1_21CollectiveEpilogueFwdINS6_IJSA_SA_SB_EEES9_NS_10bfloat16_tESF_Li256ELb0ELb0ELb0ELb1EEENS1_30DynamicPersistentTileSchedulerILi256ELi128ELb0ELb0ELb1EEEEEEEEEvNT_6ParamsE)
        /*0104*/ 	.word	0x00000000


	//----- nvinfo : EIATTR_MIN_STACK_SIZE
	.align		4
.L_54:
        /*0108*/ 	.byte	0x04, 0x12
        /*010a*/ 	.short	(.L_56 - .L_55)
	.align		4
.L_55:
        /*010c*/ 	.word	index@(_ZN7cutlass13device_kernelIN5flash11enable_sm90INS1_16FlashAttnFwdSm90INS1_25CollectiveMainloopFwdSm90ILi2EN4cute5tupleIJNS5_1CILi1EEES8_S8_EEENS6_IJNS7_ILi128EEENS7_ILi192EEESA_EEELi128ENS_12float_e4m3_tEfNS_4arch4Sm90ELb0ELb1ELb1ELb1ELb0ELb0ELb0ELb1ELb1ELb0ELb0ELb0EEENS1_21CollectiveEpilogueFwdINS6_IJSA_SA_SB_EEES9_NS_10bfloat16_tESF_Li256ELb1ELb0ELb0ELb1EEENS1_36VarlenDynamicPersistentTileSchedulerILi128ELi192ELi256ELi128ELb0ELb0ELb1ELb1ELb0ELb1EEEEEEEEEvNT_6ParamsE)
        /*0110*/ 	.word	0x00000000


	//----- nvinfo : EIATTR_MIN_STACK_SIZE
	.align		4
.L_56:
        /*0114*/ 	.byte	0x04, 0x12
        /*0116*/ 	.short	(.L_58 - .L_57)
	.align		4
.L_57:
        /*0118*/ 	.word	index@(_ZN7cutlass13device_kernelIN5flash11enable_sm90INS1_16FlashAttnFwdSm90INS1_25CollectiveMainloopFwdSm90ILi2EN4cute5tupleIJNS5_1CILi1EEES8_S8_EEENS6_IJNS7_ILi128EEENS7_ILi192EEESA_EEELi128ENS_12float_e4m3_tEfNS_4arch4Sm90ELb0ELb1ELb1ELb1ELb0ELb1ELb0ELb1ELb1ELb0ELb0ELb0EEENS1_21CollectiveEpilogueFwdINS6_IJSA_SA_SB_EEES9_NS_10bfloat16_tESF_Li256ELb1ELb0ELb0ELb1EEENS1_36VarlenDynamicPersistentTileSchedulerILi128ELi192ELi256ELi128ELb0ELb0ELb1ELb1ELb0ELb1EEEEEEEEEvNT_6ParamsE)
        /*011c*/ 	.word	0x00000000


	//----- nvinfo : EIATTR_MIN_STACK_SIZE
	.align		4
.L_58:
        /*0120*/ 	.byte	0x04, 0x12
        /*0122*/ 	.short	(.L_60 - .L_59)
	.align		4
.L_59:
        /*0124*/ 	.word	index@(_ZN7cutlass13device_kernelIN5flash11enable_sm90INS1_16FlashAttnFwdSm90INS1_25CollectiveMainloopFwdSm90ILi2EN4cute5tupleIJNS5_1CILi1EEES8_S8_EEENS6_IJNS7_ILi128EEENS7_ILi224EEESA_EEELi128ENS_12float_e4m3_tEfNS_4arch4Sm90ELb1ELb0ELb1ELb0ELb0ELb0ELb0ELb1ELb1ELb0ELb0ELb0EEENS1_21CollectiveEpilogueFwdINS6_IJSA_SA_SB_EEES9_NS_10bfloat16_tESF_Li256ELb0ELb0ELb0ELb1EEENS1_30DynamicPersistentTileSchedulerILi256ELi128ELb0ELb0ELb1EEEEEEEEEvNT_6ParamsE)
        /*0128*/ 	.word	0x00000000


	//----- nvinfo : EIATTR_MIN_STACK_SIZE
	.align		4
.L_60:
        /*012c*/ 	.byte	0x04, 0x12
        /*012e*/ 	.short	(.L_62 - .L_61)
	.align		4
.L_61:
        /*0130*/ 	.word	index@(_ZN7cutlass13device_kernelIN5flash11enable_sm90INS1_16FlashAttnFwdSm90INS1_25CollectiveMainloopFwdSm90ILi2EN4cute5tupleIJNS5_1CILi1EEES8_S8_EEENS6_IJNS7_ILi128EEENS7_ILi224EEESA_EEELi128ENS_12float_e4m3_tEfNS_4arch4Sm90ELb1ELb0ELb1ELb1ELb0ELb0ELb0ELb1ELb1ELb0ELb0ELb0EEENS1_21CollectiveEpilogueFwdINS6_IJSA_SA_SB_EEES9_NS_10bfloat16_tESF_Li256ELb1ELb0ELb0ELb1EEENS1_36VarlenDynamicPersistentTileSchedulerILi128ELi224ELi256ELi128ELb0ELb0ELb1ELb1ELb1ELb1EEEEEEEEEvNT_6ParamsE)
        /*0134*/ 	.word	0x00000000


	//----- nvinfo : EIATTR_MIN_STACK_SIZE
	.align		4
.L_62:
        /*0138*/ 	.byte	0x04, 0x12
        /*013a*/ 	.short	(.L_64 - .L_63)
	.align		4
.L_63:
        /*013c*/ 	.word	index@(_ZN7cutlass13device_kernelIN5flash11enable_sm90INS1_16FlashAttnFwdSm90INS1_25CollectiveMainloopFwdSm90ILi2EN4cute5tupleIJNS5_1CILi1EEES8_S8_EEENS6_IJNS7_ILi128EEENS7_ILi224EEESA_EEELi128ENS_12float_e4m3_tEfNS_4arch4Sm90ELb1ELb0ELb1ELb1ELb0ELb1ELb0ELb1ELb1ELb0ELb0ELb0EEENS1_21CollectiveEpilogueFwdINS6_IJSA_SA_SB_EEES9_NS_10bfloat16_tESF_Li256ELb1ELb0ELb0ELb1EEENS1_36VarlenDynamicPersistentTileSchedulerILi128ELi224ELi256ELi128ELb0ELb0ELb1ELb1ELb1ELb1EEEEEEEEEvNT_6ParamsE)
        /*0140*/ 	.word	0x00000000
.L_64:


//--------------------- .nv.compat                --------------------------
	.section	.nv.compat,"",@"SHT_CUDA_COMPAT_INFO"
	.align	4
        /*0000*/ 	.byte	0x02, 0x09, 0x01, 0x00, 0x02, 0x02, 0x01, 0x00, 0x02, 0x05, 0x05, 0x00, 0x03, 0x07, 0x01, 0x01
        /*0010*/ 	.byte	0x02, 0x03, 0x00, 0x00, 0x02, 0x06, 0x01, 0x00, 0x04, 0x0b, 0x08, 0x00, 0x09, 0x00, 0x00, 0x00
        /*0020*/ 	.byte	0x00, 0x00, 0x00, 0x00


//--------------------- .nv.info._ZN7cutlass13device_kernelIN5flash11enable_sm90INS1_16FlashAttnFwdSm90INS1_25CollectiveMainloopFwdSm90ILi2EN4cute5tupleIJNS5_1CILi1EEES8_S8_EEENS6_IJNS7_ILi128EEENS7_ILi224EEESA_EEELi128ENS_12float_e4m3_tEfNS_4arch4Sm90ELb0ELb0ELb1ELb0ELb0ELb0ELb0ELb1ELb1ELb0ELb0ELb0EEENS1_21CollectiveEpilogueFwdINS6_IJSA_SA_SB_EEES9_NS_10bfloat16_tESF_Li256ELb0ELb0ELb0ELb1EEENS1_29StaticPersistentTileSchedulerILb0EEEEEEEEEvNT_6ParamsE --------------------------
	.section	.nv.info._ZN7cutlass13device_kernelIN5flash11enable_sm90INS1_16FlashAttnFwdSm90INS1_25CollectiveMainloopFwdSm90ILi2EN4cute5tupleIJNS5_1CILi1EEES8_S8_EEENS6_IJNS7_ILi128EEENS7_ILi224EEESA_EEELi128ENS_12float_e4m3_tEfNS_4arch4Sm90ELb0ELb0ELb1ELb0ELb0ELb0ELb0ELb1ELb1ELb0ELb0ELb0EEENS1_21CollectiveEpilogueFwdINS6_IJSA_SA_SB_EEES9_NS_10bfloat16_tESF_Li256ELb0ELb0ELb0ELb1EEENS1_29StaticPersistentTileSchedulerILb0EEEEEEEEEvNT_6ParamsE,"",@"SHT_CUDA_INFO"
	.sectionflags	@""
	.align	4


	//----- nvinfo : EIATTR_CUDA_API_VERSION
	.align		4
        /*0000*/ 	.byte	0x04, 0x37
        /*0002*/ 	.short	(.L_66 - .L_65)
.L_65:
        /*0004*/ 	.word	0x00000082


	//----- nvinfo : EIATTR_KPARAM_INFO
	.align		4
.L_66:
        /*0008*/ 	.byte	0x04, 0x17
        /*000a*/ 	.short	(.L_68 - .L_67)
.L_67:
        /*000c*/ 	.word	0x00000000
        /*0010*/ 	.short	0x0000
        /*0012*/ 	.short	0x0000
        /*0014*/ 	.byte	0x00, 0xf0, 0x01, 0x2e


	//----- nvinfo : EIATTR_SPARSE_MMA_MASK
	.align		4
.L_68:
        /*0018*/ 	.byte	0x03, 0x50
        /*001a*/ 	.short	0x0000


	//----- nvinfo : EIATTR_MAXREG_COUNT
	.align		4
        /*001c*/ 	.byte	0x03, 0x1b
        /*001e*/ 	.short	0x00a8


	//----- nvinfo : EIATTR_MERCURY_ISA_VERSION
	.align		4
        /*0020*/ 	.byte	0x03, 0x5f
        /*0022*/ 	.short	0x0101


	//----- nvinfo : EIATTR_VRC_CTA_INIT_COUNT
	.align		4
        /*0024*/ 	.byte	0x02, 0x4a
	.zero		1
	.zero		1


	//----- nvinfo : EIATTR_EXIT_INSTR_OFFSETS
	.align		4
        /*0028*/ 	.byte	0x04, 0x1c
        /*002a*/ 	.short	(.L_70 - .L_69)


	//   ....[0]....
.L_69:
        /*002c*/ 	.word	0x00000010


	//----- nvinfo : EIATTR_MAX_THREADS
	.align		4
.L_70:
        /*0030*/ 	.byte	0x04, 0x05
        /*0032*/ 	.short	(.L_72 - .L_71)
.L_71:
        /*0034*/ 	.word	0x00000180
        /*0038*/ 	.word	0x00000001
        /*003c*/ 	.word	0x00000001


	//----- nvinfo : EIATTR_CBANK_PARAM_SIZE
	.align		4
.L_72:
        /*0040*/ 	.byte	0x03, 0x19
        /*0042*/ 	.short	0x0b80


	//----- nvinfo : EIATTR_PARAM_CBANK
	.align		4
        /*0044*/ 	.byte	0x04, 0x0a
        /*0046*/ 	.short	(.L_74 - .L_73)
	.align		4
.L_73:
        /*0048*/ 	.word	index@(.nv.constant0._ZN7cutlass13device_kernelIN5flash11enable_sm90INS1_16FlashAttnFwdSm90INS1_25CollectiveMainloopFwdSm90ILi2EN4cute5tupleIJNS5_1CILi1EEES8_S8_EEENS6_IJNS7_ILi128EEENS7_ILi224EEESA_EEELi128ENS_12float_e4m3_tEfNS_4arch4Sm90ELb0ELb0ELb1ELb0ELb0ELb0ELb0ELb1ELb1ELb0ELb0ELb0EEENS1_21CollectiveEpilogueFwdINS6_IJSA_SA_SB_EEES9_NS_10bfloat16_tESF_Li256ELb0ELb0ELb0ELb1EEENS1_29StaticPersistentTileSchedulerILb0EEEEEEEEEvNT_6ParamsE)
        /*004c*/ 	.short	0x0380
        /*004e*/ 	.short	0x0b80


	//----- nvinfo : EIATTR_SW_WAR
	.align		4
.L_74:
        /*0050*/ 	.byte	0x04, 0x36
        /*0052*/ 	.short	(.L_76 - .L_75)
.L_75:
        /*0054*/ 	.word	0x00000008
.L_76:


//--------------------- .nv.info._ZN7cutlass13device_kernelIN5flash11enable_sm90INS1_16FlashAttnFwdSm90INS1_25CollectiveMainloopFwdSm90ILi2EN4cute5tupleIJNS5_1CILi1EEES8_S8_EEENS6_IJNS7_ILi128EEENS7_ILi224EEESA_EEELi128ENS_12float_e4m3_tEfNS_4arch4Sm90ELb0ELb0ELb1ELb1ELb0ELb0ELb0ELb1ELb1ELb0ELb0ELb0EEENS1_21CollectiveEpilogueFwdINS6_IJSA_SA_SB_EEES9_NS_10bfloat16_tESF_Li256ELb1ELb0ELb0ELb1EEENS1_36VarlenDynamicPersistentTileSchedulerILi128ELi224ELi256ELi128ELb0ELb0ELb1ELb0ELb1ELb1EEEEEEEEEvNT_6ParamsE --------------------------
	.section	.nv.info._ZN7cutlass13device_kernelIN5flash11enable_sm90INS1_16FlashAttnFwdSm90INS1_25CollectiveMainloopFwdSm90ILi2EN4cute5tupleIJNS5_1CILi1EEES8_S8_EEENS6_IJNS7_ILi128EEENS7_ILi224EEESA_EEELi128ENS_12float_e4m3_tEfNS_4arch4Sm90ELb0ELb0ELb1ELb1ELb0ELb0ELb0ELb1ELb1ELb0ELb0ELb0EEENS1_21CollectiveEpilogueFwdINS6_IJSA_SA_SB_EEES9_NS_10bfloat16_tESF_Li256ELb1ELb0ELb0ELb1EEENS1_36VarlenDynamicPersistentTileSchedulerILi128ELi224ELi256ELi128ELb0ELb0ELb1ELb0ELb1ELb1EEEEEEEEEvNT_6ParamsE,"",@"SHT_CUDA_INFO"
	.sectionflags	@""
	.align	4


	//----- nvinfo : EIATTR_CUDA_API_VERSION
	.align		4
        /*0000*/ 	.byte	0x04, 0x37
        /*0002*/ 	.short	(.L_78 - .L_77)
.L_77:
        /*0004*/ 	.word	0x00000082


	//----- nvinfo : EIATTR_KPARAM_INFO
	.align		4
.L_78:
        /*0008*/ 	.byte	0x04, 0x17
        /*000a*/ 	.short	(.L_80 - .L_79)
.L_79:
        /*000c*/ 	.word	0x00000000
        /*0010*/ 	.short	0x0000
        /*0012*/ 	.short	0x0000
        /*0014*/ 	.byte	0x00, 0xf0, 0x01, 0x28


	//----- nvinfo : EIATTR_SPARSE_MMA_MASK
	.align		4
.L_80:
        /*0018*/ 	.byte	0x03, 0x50
        /*001a*/ 	.short	0x0000


	//----- nvinfo : EIATTR_MAXREG_COUNT
	.align		4
        /*001c*/ 	.byte	0x03, 0x1b
        /*001e*/ 	.short	0x00a8


	//----- nvinfo : EIATTR_MERCURY_ISA_VERSION
	.align		4
        /*0020*/ 	.byte	0x03, 0x5f
        /*0022*/ 	.short	0x0101


	//----- nvinfo : EIATTR_VRC_CTA_INIT_COUNT
	.align		4
        /*0024*/ 	.byte	0x02, 0x4a
	.zero		1
	.zero		1


	//----- nvinfo : EIATTR_EXIT_INSTR_OFFSETS
	.align		4
        /*0028*/ 	.byte	0x04, 0x1c
        /*002a*/ 	.short	(.L_82 - .L_81)


	//   ....[0]....
.L_81:
        /*002c*/ 	.word	0x00000010


	//----- nvinfo : EIATTR_MAX_THREADS
	.align		4
.L_82:
        /*0030*/ 	.byte	0x04, 0x05
        /*0032*/ 	.short	(.L_84 - .L_83)
.L_83:
        /*0034*/ 	.word	0x00000180
        /*0038*/ 	.word	0x00000001
        /*003c*/ 	.word	0x00000001


	//----- nvinfo : EIATTR_CBANK_PARAM_SIZE
	.align		4
.L_84:
        /*0040*/ 	.byte	0x03, 0x19
        /*0042*/ 	.short	0x0a00


	//----- nvinfo : EIATTR_PARAM_CBANK
	.align		4
        /*0044*/ 	.byte	0x04, 0x0a
        /*0046*/ 	.short	(.L_86 - .L_85)
	.align		4
.L_85:
        /*0048*/ 	.word	index@(.nv.constant0._ZN7cutlass13device_kernelIN5flash11enable_sm90INS1_16FlashAttnFwdSm90INS1_25CollectiveMainloopFwdSm90ILi2EN4cute5tupleIJNS5_1CILi1EEES8_S8_EEENS6_IJNS7_ILi128EEENS7_ILi224EEESA_EEELi128ENS_12float_e4m3_tEfNS_4arch4Sm90ELb0ELb0ELb1ELb1ELb0ELb0ELb0ELb1ELb1ELb0ELb0ELb0EEENS1_21CollectiveEpilogueFwdINS6_IJSA_SA_SB_EEES9_NS_10bfloat16_tESF_Li256ELb1ELb0ELb0ELb1EEENS1_36VarlenDynamicPersistentTileSchedulerILi128ELi224ELi256ELi128ELb0ELb0ELb1ELb0ELb1ELb1EEEEEEEEEvNT_6ParamsE)
        /*004c*/ 	.short	0x0380
        /*004e*/ 	.short	0x0a00


	//----- nvinfo : EIATTR_SW_WAR
	.align		4
.L_86:
        /*0050*/ 	.byte	0x04, 0x36
        /*0052*/ 	.short	(.L_88 - .L_87)
.L_87:
        /*0054*/ 	.word	0x00000008
.L_88:


//--------------------- .nv.info._ZN7cutlass13device_kernelIN5flash11enable_sm90INS1_16FlashAttnFwdSm90INS1_25CollectiveMainloopFwdSm90ILi2EN4cute5tupleIJNS5_1CILi1EEES8_S8_EEENS6_IJNS7_ILi128EEENS7_ILi224EEESA_EEELi128ENS_12float_e4m3_tEfNS_4arch4Sm90ELb0ELb0ELb1ELb1ELb0ELb1ELb0ELb1ELb1ELb0ELb0ELb0EEENS1_21CollectiveEpilogueFwdINS6_IJSA_SA_SB_EEES9_NS_10bfloat16_tESF_Li256ELb1ELb0ELb0ELb1EEENS1_36VarlenDynamicPersistentTileSchedulerILi128ELi224ELi256ELi128ELb0ELb0ELb1ELb0ELb1ELb1EEEEEEEEEvNT_6ParamsE --------------------------
	.section	.nv.info._ZN7cutlass13device_kernelIN5flash11enable_sm90INS1_16FlashAttnFwdSm90INS1_25CollectiveMainloopFwdSm90ILi2EN4cute5tupleIJNS5_1CILi1EEES8_S8_EEENS6_IJNS7_ILi128EEENS7_ILi224EEESA_EEELi128ENS_12float_e4m3_tEfNS_4arch4Sm90ELb0ELb0ELb1ELb1ELb0ELb1ELb0ELb1ELb1ELb0ELb0ELb0EEENS1_21CollectiveEpilogueFwdINS6_IJSA_SA_SB_EEES9_NS_10bfloat16_tESF_Li256ELb1ELb0ELb0ELb1EEENS1_36VarlenDynamicPersistentTileSchedulerILi128ELi224ELi256ELi128ELb0ELb0ELb1ELb0ELb1ELb1EEEEEEEEEvNT_6ParamsE,"",@"SHT_CUDA_INFO"
	.sectionflags	@""
	.align	4


	//----- nvinfo : EIATTR_CUDA_API_VERSION
	.align		4
        /*0000*/ 	.byte	0x04, 0x37
        /*0002*/ 	.short	(.L_90 - .L_89)
.L_89:
        /*0004*/ 	.word	0x00000082


	//----- nvinfo : EIATTR_KPARAM_INFO
	.align		4
.L_90:
        /*0008*/ 	.byte	0x04, 0x17
        /*000a*/ 	.short	(.L_92 - .L_91)
.L_91:
        /*000c*/ 	.word	0x00000000
        /*0010*/ 	.short	0x0000
        /*0012*/ 	.short	0x0000
        /*0014*/ 	.byte	0x00, 0xf0, 0x01, 0x28


	//----- nvinfo : EIATTR_SPARSE_MMA_MASK
	.align		4
.L_92:
        /*0018*/ 	.byte	0x03, 0x50
        /*001a*/ 	.short	0x0000


	//----- nvinfo : EIATTR_MAXREG_COUNT
	.align		4
        /*001c*/ 	.byte	0x03, 0x1b
        /*001e*/ 	.short	0x00a8


	//----- nvinfo : EIATTR_MERCURY_ISA_VERSION
	.align		4
        /*0020*/ 	.byte	0x03, 0x5f
        /*0022*/ 	.short	0x0101


	//----- nvinfo : EIATTR_VRC_CTA_INIT_COUNT
	.align		4
        /*0024*/ 	.byte	0x02, 0x4a
	.zero		1
	.zero		1


	//----- nvinfo : EIATTR_EXIT_INSTR_OFFSETS
	.align		4
        /*0028*/ 	.byte	0x04, 0x1c
        /*002a*/ 	.short	(.L_94 - .L_93)


	//   ....[0]....
.L_93:
        /*002c*/ 	.word	0x00000010


	//----- nvinfo : EIATTR_MAX_THREADS
	.align		4
.L_94:
        /*0030*/ 	.byte	0x04, 0x05
        /*0032*/ 	.short	(.L_96 - .L_95)
.L_95:
        /*0034*/ 	.word	0x00000180
        /*0038*/ 	.word	0x00000001
        /*003c*/ 	.word	0x00000001


	//----- nvinfo : EIATTR_CBANK_PARAM_SIZE
	.align		4
.L_96:
        /*0040*/ 	.byte	0x03, 0x19
        /*0042*/ 	.short	0x0a00


	//----- nvinfo : EIATTR_PARAM_CBANK
	.align		4
        /*0044*/ 	.byte	0x04, 0x0a
        /*0046*/ 	.short	(.L_98 - .L_97)
	.align		4
.L_97:
        /*0048*/ 	.word	index@(.nv.constant0._ZN7cutlass13device_kernelIN5flash11enable_sm90INS1_16FlashAttnFwdSm90INS1_25CollectiveMainloopFwdSm90ILi2EN4cute5tupleIJNS5_1CILi1EEES8_S8_EEENS6_IJNS7_ILi128EEENS7_ILi224EEESA_EEELi128ENS_12float_e4m3_tEfNS_4arch4Sm90ELb0ELb0ELb1ELb1ELb0ELb1ELb0ELb1ELb1ELb0ELb0ELb0EEENS1_21CollectiveEpilogueFwdINS6_IJSA_SA_SB_EEES9_NS_10bfloat16_tESF_Li256ELb1ELb0ELb0ELb1EEENS1_36VarlenDynamicPersistentTileSchedulerILi128ELi224ELi256ELi128ELb0ELb0ELb1ELb0ELb1ELb1EEEEEEEEEvNT_6ParamsE)
        /*004c*/ 	.short	0x0380
        /*004e*/ 	.short	0x0a00


	//----- nvinfo : EIATTR_SW_WAR
	.align		4
.L_98:
        /*0050*/ 	.byte	0x04, 0x36
        /*0052*/ 	.short	(.L_100 - .L_99)
.L_99:
        /*0054*/ 	.word	0x00000008
.L_100:


//--------------------- .nv.info._ZN7cutlass13device_kernelIN5flash11enable_sm90INS1_16FlashAttnFwdSm90INS1_25CollectiveMainloopFwdSm90ILi2EN4cute5tupleIJNS5_1CILi1EEES8_S8_EEENS6_IJNS7_ILi128EEENS7_ILi192EEESA_EEELi128ENS_12float_e4m3_tEfNS_4arch4Sm90ELb0ELb1ELb1ELb0ELb0ELb0ELb0ELb1ELb1ELb0ELb0ELb0EEENS1_21CollectiveEpilogueFwdINS6_IJSA_SA_SB_EEES9_NS_10bfloat16_tESF_Li256ELb0ELb0ELb0ELb1EEENS1_30DynamicPersistentTileSchedulerILi256ELi128ELb0ELb0ELb1EEEEEEEEEvNT_6ParamsE --------------------------
	.section	.nv.info._ZN7cutlass13device_kernelIN5flash11enable_sm90INS1_16FlashAttnFwdSm90INS1_25CollectiveMainloopFwdSm90ILi2EN4cute5tupleIJNS5_1CILi1EEES8_S8_EEENS6_IJNS7_ILi128EEENS7_ILi192EEESA_EEELi128ENS_12float_e4m3_tEfNS_4arch4Sm90ELb0ELb1ELb1ELb0ELb0ELb0ELb0ELb1ELb1ELb0ELb0ELb0EEENS1_21CollectiveEpilogueFwdINS6_IJSA_SA_SB_EEES9_NS_10bfloat16_tESF_Li256ELb0ELb0ELb0ELb1EEENS1_30DynamicPersistentTileSchedulerILi256ELi128ELb0ELb0ELb1EEEEEEEEEvNT_6ParamsE,"",@"SHT_CUDA_INFO"
	.sectionflags	@""
	.align	4


	//----- nvinfo : EIATTR_CUDA_API_VERSION
	.align		4
        /*0000*/ 	.byte	0x04, 0x37
        /*0002*/ 	.short	(.L_102 - .L_101)
.L_101:
        /*0004*/ 	.word	0x00000082


	//----- nvinfo : EIATTR_KPARAM_INFO
	.align		4
.L_102:
        /*0008*/ 	.byte	0x04, 0x17
        /*000a*/ 	.short	(.L_104 - .L_103)
.L_103:
        /*000c*/ 	.word	0x00000000
        /*0010*/ 	.short	0x0000
        /*0012*/ 	.short	0x0000
        /*0014*/ 	.byte	0x00, 0xf0, 0x01, 0x2e


	//----- nvinfo : EIATTR_SPARSE_MMA_MASK
	.align		4
.L_104:
        /*0018*/ 	.byte	0x03, 0x50
        /*001a*/ 	.short	0x0000


	//----- nvinfo : EIATTR_MAXREG_COUNT
	.align		4
        /*001c*/ 	.byte	0x03, 0x1b
        /*001e*/ 	.short	0x00a8


	//----- nvinfo : EIATTR_MERCURY_ISA_VERSION
	.align		4
        /*0020*/ 	.byte	0x03, 0x5f
        /*0022*/ 	.short	0x0101


	//----- nvinfo : EIATTR_VRC_CTA_INIT_COUNT
	.align		4
        /*0024*/ 	.byte	0x02, 0x4a
	.zero		1
	.zero		1


	//----- nvinfo : EIATTR_EXIT_INSTR_OFFSETS
	.align		4
        /*0028*/ 	.byte	0x04, 0x1c
        /*002a*/ 	.short	(.L_106 - .L_105)


	//   ....[0]....
.L_105:
        /*002c*/ 	.word	0x00000010


	//----- nvinfo : EIATTR_MAX_THREADS
	.align		4
.L_106:
        /*0030*/ 	.byte	0x04, 0x05
        /*0032*/ 	.short	(.L_108 - .L_107)
.L_107:
        /*0034*/ 	.word	0x00000180
        /*0038*/ 	.word	0x00000001
        /*003c*/ 	.word	0x00000001


	//----- nvinfo : EIATTR_CBANK_PARAM_SIZE
	.align		4
.L_108:
        /*0040*/ 	.byte	0x03, 0x19
        /*0042*/ 	.short	0x0b80


	//----- nvinfo : EIATTR_PARAM_CBANK
	.align		4
        /*0044*/ 	.byte	0x04, 0x0a
        /*0046*/ 	.short	(.L_110 - .L_109)
	.align		4
.L_109:
        /*0048*/ 	.word	index@(.nv.constant0._ZN7cutlass13device_kernelIN5flash11enable_sm90INS1_16FlashAttnFwdSm90INS1_25CollectiveMainloopFwdSm90ILi2EN4cute5tupleIJNS5_1CILi1EEES8_S8_EEENS6_IJNS7_ILi128EEENS7_ILi192EEESA_EEELi128ENS_12float_e4m3_tEfNS_4arch4Sm90ELb0ELb1ELb1ELb0ELb0ELb0ELb0ELb1ELb1ELb0ELb0ELb0EEENS1_21CollectiveEpilogueFwdINS6_IJSA_SA_SB_EEES9_NS_10bfloat16_tESF_Li256ELb0ELb0ELb0ELb1EEENS1_30DynamicPersistentTileSchedulerILi256ELi128ELb0ELb0ELb1EEEEEEEEEvNT_6ParamsE)
        /*004c*/ 	.short	0x0380
        /*004e*/ 	.short	0x0b80


	//----- nvinfo : EIATTR_SW_WAR
	.align		4
.L_110:
        /*0050*/ 	.byte	0x04, 0x36
        /*0052*/ 	.short	(.L_112 - .L_111)
.L_111:
        /*0054*/ 	.word	0x00000008
.L_112:


//--------------------- .nv.info._ZN7cutlass13device_kernelIN5flash11enable_sm90INS1_16FlashAttnFwdSm90INS1_25CollectiveMainloopFwdSm90ILi2EN4cute5tupleIJNS5_1CILi1EEES8_S8_EEENS6_IJNS7_ILi128EEENS7_ILi192EEESA_EEELi128ENS_12float_e4m3_tEfNS_4arch4Sm90ELb0ELb1ELb1ELb1ELb0ELb0ELb0ELb1ELb1ELb0ELb0ELb0EEENS1_21CollectiveEpilogueFwdINS6_IJSA_SA_SB_EEES9_NS_10bfloat16_tESF_Li256ELb1ELb0ELb0ELb1EEENS1_36VarlenDynamicPersistentTileSchedulerILi128ELi192ELi256ELi128ELb0ELb0ELb1ELb1ELb0ELb1EEEEEEEEEvNT_6ParamsE --------------------------
	.section	.nv.info._ZN7cutlass13device_kernelIN5flash11enable_sm90INS1_16FlashAttnFwdSm90INS1_25CollectiveMainloopFwdSm90ILi2EN4cute5tupleIJNS5_1CILi1EEES8_S8_EEENS6_IJNS7_ILi128EEENS7_ILi192EEESA_EEELi128ENS_12float_e4m3_tEfNS_4arch4Sm90ELb0ELb1ELb1ELb1ELb0ELb0ELb0ELb1ELb1ELb0ELb0ELb0EEENS1_21CollectiveEpilogueFwdINS6_IJSA_SA_SB_EEES9_NS_10bfloat16_tESF_Li256ELb1ELb0ELb0ELb1EEENS1_36VarlenDynamicPersistentTileSchedulerILi128ELi192ELi256ELi128ELb0ELb0ELb1ELb1ELb0ELb1EEEEEEEEEvNT_6ParamsE,"",@"SHT_CUDA_INFO"
	.sectionflags	@""
	.align	4


	//----- nvinfo : EIATTR_CUDA_API_VERSION
	.align		4
        /*0000*/ 	.byte	0x04, 0x37
        /*0002*/ 	.short	(.L_114 - .L_113)
.L_113:
        /*0004*/ 	.word	0x00000082


	//----- nvinfo : EIATTR_KPARAM_INFO
	.align		4
.L_114:
        /*0008*/ 	.byte	0x04, 0x17
        /*000a*/ 	.short	(.L_116 - .L_115)
.L_115:
        /*000c*/ 	.word	0x00000000
        /*0010*/ 	.short	0x0000
        /*0012*/ 	.short	0x0000
        /*0014*/ 	.byte	0x00, 0xf0, 0x01, 0x28


	//----- nvinfo : EIATTR_SPARSE_MMA_MASK
	.align		4
.L_116:
        /*0018*/ 	.byte	0x03, 0x50
        /*001a*/ 	.short	0x0000


	//----- nvinfo : EIATTR_MAXREG_COUNT
	.align		4
        /*001c*/ 	.byte	0x03, 0x1b
        /*001e*/ 	.short	0x00a8


	//----- nvinfo : EIATTR_MERCURY_ISA_VERSION
	.align		4
        /*0020*/ 	.byte	0x03, 0x5f
        /*0022*/ 	.short	0x0101


	//----- nvinfo : EIATTR_VRC_CTA_INIT_COUNT
	.align		4
        /*0024*/ 	.byte	0x02, 0x4a
	.zero		1
	.zero		1


	//----- nvinfo : EIATTR_EXIT_INSTR_OFFSETS
	.align		4
        /*0028*/ 	.byte	0x04, 0x1c
        /*002a*/ 	.short	(.L_118 - .L_117)


	//   ....[0]....
.L_117:
        /*002c*/ 	.word	0x00000010


	//----- nvinfo : EIATTR_MAX_THREADS
	.align		4
.L_118:
        /*0030*/ 	.byte	0x04, 0x05
        /*0032*/ 	.short	(.L_120 - .L_119)
.L_119:
        /*0034*/ 	.word	0x00000180
        /*0038*/ 	.word	0x00000001
        /*003c*/ 	.word	0x00000001


	//----- nvinfo : EIATTR_CBANK_PARAM_SIZE
	.align		4
.L_120:
        /*0040*/ 	.byte	0x03, 0x19
        /*0042*/ 	.short	0x0a00


	//----- nvinfo : EIATTR_PARAM_CBANK
	.align		4
        /*0044*/ 	.byte	0x04, 0x0a
        /*0046*/ 	.short	(.L_122 - .L_121)
	.align		4
.L_121:
        /*0048*/ 	.word	index@(.nv.constant0._ZN7cutlass13device_kernelIN5flash11enable_sm90INS1_16FlashAttnFwdSm90INS1_25CollectiveMainloopFwdSm90ILi2EN4cute5tupleIJNS5_1CILi1EEES8_S8_EEENS6_IJNS7_ILi128EEENS7_ILi192EEESA_EEELi128ENS_12float_e4m3_tEfNS_4arch4Sm90ELb0ELb1ELb1ELb1ELb0ELb0ELb0ELb1ELb1ELb0ELb0ELb0EEENS1_21CollectiveEpilogueFwdINS6_IJSA_SA_SB_EEES9_NS_10bfloat16_tESF_Li256ELb1ELb0ELb0ELb1EEENS1_36VarlenDynamicPersistentTileSchedulerILi128ELi192ELi256ELi128ELb0ELb0ELb1ELb1ELb0ELb1EEEEEEEEEvNT_6ParamsE)
        /*004c*/ 	.short	0x0380
        /*004e*/ 	.short	0x0a00


	//----- nvinfo : EIATTR_SW_WAR
	.align		4
.L_122:
        /*0050*/ 	.byte	0x04, 0x36
        /*0052*/ 	.short	(.L_124 - .L_123)
.L_123:
        /*0054*/ 	.word	0x00000008
.L_124:


//--------------------- .nv.info._ZN7cutlass13device_kernelIN5flash11enable_sm90INS1_16FlashAttnFwdSm90INS1_25CollectiveMainloopFwdSm90ILi2EN4cute5tupleIJNS5_1CILi1EEES8_S8_EEENS6_IJNS7_ILi128EEENS7_ILi192EEESA_EEELi128ENS_12float_e4m3_tEfNS_4arch4Sm90ELb0ELb1ELb1ELb1ELb0ELb1ELb0ELb1ELb1ELb0ELb0ELb0EEENS1_21CollectiveEpilogueFwdINS6_IJSA_SA_SB_EEES9_NS_10bfloat16_tESF_Li256ELb1ELb0ELb0ELb1EEENS1_36VarlenDynamicPersistentTileSchedulerILi128ELi192ELi256ELi128ELb0ELb0ELb1ELb1ELb0ELb1EEEEEEEEEvNT_6ParamsE --------------------------
	.section	.nv.info._ZN7cutlass13device_kernelIN5flash11enable_sm90INS1_16FlashAttnFwdSm90INS1_25CollectiveMainloopFwdSm90ILi2EN4cute5tupleIJNS5_1CILi1EEES8_S8_EEENS6_IJNS7_ILi128EEENS7_ILi192EEESA_EEELi128ENS_12float_e4m3_tEfNS_4arch4Sm90ELb0ELb1ELb1ELb1ELb0ELb1ELb0ELb1ELb1ELb0ELb0ELb0EEENS1_21CollectiveEpilogueFwdINS6_IJSA_SA_SB_EEES9_NS_10bfloat16_tESF_Li256ELb1ELb0ELb0ELb1EEENS1_36VarlenDynamicPersistentTileSchedulerILi128ELi192ELi256ELi128ELb0ELb0ELb1ELb1ELb0ELb1EEEEEEEEEvNT_6ParamsE,"",@"SHT_CUDA_INFO"
	.sectionflags	@""
	.align	4


	//----- nvinfo : EIATTR_CUDA_API_VERSION
	.align		4
        /*0000*/ 	.byte	0x04, 0x37
        /*0002*/ 	.short	(.L_126 - .L_125)
.L_125:
        /*0004*/ 	.word	0x00000082


	//----- nvinfo : EIATTR_KPARAM_INFO
	.align		4
.L_126:
        /*0008*/ 	.byte	0x04, 0x17
        /*000a*/ 	.short	(.L_128 - .L_127)
.L_127:
        /*000c*/ 	.word	0x00000000
        /*0010*/ 	.short	0x0000
        /*0012*/ 	.short	0x0000
        /*0014*/ 	.byte	0x00, 0xf0, 0x01, 0x28


	//----- nvinfo : EIATTR_SPARSE_MMA_MASK
	.align		4
.L_128:
        /*0018*/ 	.byte	0x03, 0x50
        /*001a*/ 	.short	0x0000


	//----- nvinfo : EIATTR_MAXREG_COUNT
	.align		4
        /*001c*/ 	.byte	0x03, 0x1b
        /*001e*/ 	.short	0x00a8


	//----- nvinfo : EIATTR_MERCURY_ISA_VERSION
	.align		4
        /*0020*/ 	.byte	0x03, 0x5f
        /*0022*/ 	.short	0x0101


	//----- nvinfo : EIATTR_VRC_CTA_INIT_COUNT
	.align		4
        /*0024*/ 	.byte	0x02, 0x4a
	.zero		1
	.zero		1


	//----- nvinfo : EIATTR_EXIT_INSTR_OFFSETS
	.align		4
        /*0028*/ 	.byte	0x04, 0x1c
        /*002a*/ 	.short	(.L_130 - .L_129)


	//   ....[0]....
.L_129:
        /*002c*/ 	.word	0x00000010


	//----- nvinfo : EIATTR_MAX_THREADS
	.align		4
.L_130:
        /*0030*/ 	.byte	0x04, 0x05
        /*0032*/ 	.short	(.L_132 - .L_131)
.L_131:
        /*0034*/ 	.word	0x00000180
        /*0038*/ 	.word	0x00000001
        /*003c*/ 	.word	0x00000001


	//----- nvinfo : EIATTR_CBANK_PARAM_SIZE
	.align		4
.L_132:
        /*0040*/ 	.byte	0x03, 0x19
        /*0042*/ 	.short	0x0a00


	//----- nvinfo : EIATTR_PARAM_CBANK
	.align		4
        /*0044*/ 	.byte	0x04, 0x0a
        /*0046*/ 	.short	(.L_134 - .L_133)
	.align		4
.L_133:
        /*0048*/ 	.word	index@(.nv.constant0._ZN7cutlass13device_kernelIN5flash11enable_sm90INS1_16FlashAttnFwdSm90INS1_25CollectiveMainloopFwdSm90ILi2EN4cute5tupleIJNS5_1CILi1EEES8_S8_EEENS6_IJNS7_ILi128EEENS7_ILi192EEESA_EEELi128ENS_12float_e4m3_tEfNS_4arch4Sm90ELb0ELb1ELb1ELb1ELb0ELb1ELb0ELb1ELb1ELb0ELb0ELb0EEENS1_21CollectiveEpilogueFwdINS6_IJSA_SA_SB_EEES9_NS_10bfloat16_tESF_Li256ELb1ELb0ELb0ELb1EEENS1_36VarlenDynamicPersistentTileSchedulerILi128ELi192ELi256ELi128ELb0ELb0ELb1ELb1ELb0ELb1EEEEEEEEEvNT_6ParamsE)
        /*004c*/ 	.short	0x0380
        /*004e*/ 	.short	0x0a00


	//----- nvinfo : EIATTR_SW_WAR
	.align		4
.L_134:
        /*0050*/ 	.byte	0x04, 0x36
        /*0052*/ 	.short	(.L_136 - .L_135)
.L_135:
        /*0054*/ 	.word	0x00000008
.L_136:


//--------------------- .nv.info._ZN7cutlass13device_kernelIN5flash11enable_sm90INS1_16FlashAttnFwdSm90INS1_25CollectiveMainloopFwdSm90ILi2EN4cute5tupleIJNS5_1CILi1EEES8_S8_EEENS6_IJNS7_ILi128EEENS7_ILi224EEESA_EEELi128ENS_12float_e4m3_tEfNS_4arch4Sm90ELb1ELb0ELb1ELb0ELb0ELb0ELb0ELb1ELb1ELb0ELb0ELb0EEENS1_21CollectiveEpilogueFwdINS6_IJSA_SA_SB_EEES9_NS_10bfloat16_tESF_Li256ELb0ELb0ELb0ELb1EEENS1_30DynamicPersistentTileSchedulerILi256ELi128ELb0ELb0ELb1EEEEEEEEEvNT_6ParamsE --------------------------
	.section	.nv.info._ZN7cutlass13device_kernelIN5flash11enable_sm90INS1_16FlashAttnFwdSm90INS1_25CollectiveMainloopFwdSm90ILi2EN4cute5tupleIJNS5_1CILi1EEES8_S8_EEENS6_IJNS7_ILi128EEENS7_ILi224EEESA_EEELi128ENS_12float_e4m3_tEfNS_4arch4Sm90ELb1ELb0ELb1ELb0ELb0ELb0ELb0ELb1ELb1ELb0ELb0ELb0EEENS1_21CollectiveEpilogueFwdINS6_IJSA_SA_SB_EEES9_NS_10bfloat16_tESF_Li256ELb0ELb0ELb0ELb1EEENS1_30DynamicPersistentTileSchedulerILi256ELi128ELb0ELb0ELb1EEEEEEEEEvNT_6ParamsE,"",@"SHT_CUDA_INFO"
	.sectionflags	@""
	.align	4


	//----- nvinfo : EIATTR_CUDA_API_VERSION
	.align		4
        /*0000*/ 	.byte	0x04, 0x37
        /*0002*/ 	.short	(.L_138 - .L_137)
.L_137:
        /*0004*/ 	.word	0x00000082


	//----- nvinfo : EIATTR_KPARAM_INFO
	.align		4
.L_138:
        /*0008*/ 	.byte	0x04, 0x17
        /*000a*/ 	.short	(.L_140 - .L_139)
.L_139:
        /*000c*/ 	.word	0x00000000
        /*0010*/ 	.short	0x0000
        /*0012*/ 	.short	0x0000
        /*0014*/ 	.byte	0x00, 0xf0, 0x01, 0x2e


	//----- nvinfo : EIATTR_SPARSE_MMA_MASK
	.align		4
.L_140:
        /*0018*/ 	.byte	0x03, 0x50
        /*001a*/ 	.short	0x0000


	//----- nvinfo : EIATTR_MAXREG_COUNT
	.align		4
        /*001c*/ 	.byte	0x03, 0x1b
        /*001e*/ 	.short	0x00a8


	//----- nvinfo : EIATTR_MERCURY_ISA_VERSION
	.align		4
        /*0020*/ 	.byte	0x03, 0x5f
        /*0022*/ 	.short	0x0101


	//----- nvinfo : EIATTR_VRC_CTA_INIT_COUNT
	.align		4
        /*0024*/ 	.byte	0x02, 0x4a
	.zero		1
	.zero		1


	//----- nvinfo : EIATTR_EXIT_INSTR_OFFSETS
	.align		4
        /*0028*/ 	.byte	0x04, 0x1c
        /*002a*/ 	.short	(.L_142 - .L_141)


	//   ....[0]....
.L_141:
        /*002c*/ 	.word	0x00000010


	//----- nvinfo : EIATTR_MAX_THREADS
	.align		4
.L_142:
        /*0030*/ 	.byte	0x04, 0x05
        /*0032*/ 	.short	(.L_144 - .L_143)
.L_143:
        /*0034*/ 	.word	0x00000180
        /*0038*/ 	.word	0x00000001
        /*003c*/ 	.word	0x00000001


	//----- nvinfo : EIATTR_CBANK_PARAM_SIZE
	.align		4
.L_144:
        /*0040*/ 	.byte	0x03, 0x19
        /*0042*/ 	.short	0x0b80


	//----- nvinfo : EIATTR_PARAM_CBANK
	.align		4
        /*0044*/ 	.byte	0x04, 0x0a
        /*0046*/ 	.short	(.L_146 - .L_145)
	.align		4
.L_145:
        /*0048*/ 	.word	index@(.nv.constant0._ZN7cutlass13device_kernelIN5flash11enable_sm90INS1_16FlashAttnFwdSm90INS1_25CollectiveMainloopFwdSm90ILi2EN4cute5tupleIJNS5_1CILi1EEES8_S8_EEENS6_IJNS7_ILi128EEENS7_ILi224EEESA_EEELi128ENS_12float_e4m3_tEfNS_4arch4Sm90ELb1ELb0ELb1ELb0ELb0ELb0ELb0ELb1ELb1ELb0ELb0ELb0EEENS1_21CollectiveEpilogueFwdINS6_IJSA_SA_SB_EEES9_NS_10bfloat16_tESF_Li256ELb0ELb0ELb0ELb1EEENS1_30DynamicPersistentTileSchedulerILi256ELi128ELb0ELb0ELb1EEEEEEEEEvNT_6ParamsE)
        /*004c*/ 	.short	0x0380
        /*004e*/ 	.short	0x0b80


	//----- nvinfo : EIATTR_SW_WAR
	.align		4
.L_146:
        /*0050*/ 	.byte	0x04, 0x36
        /*0052*/ 	.short	(.L_148 - .L_147)
.L_147:
        /*0054*/ 	.word	0x00000008
.L_148:


//--------------------- .nv.info._ZN7cutlass13device_kernelIN5flash11enable_sm90INS1_16FlashAttnFwdSm90INS1_25CollectiveMainloopFwdSm90ILi2EN4cute5tupleIJNS5_1CILi1EEES8_S8_EEENS6_IJNS7_ILi128EEENS7_ILi224EEESA_EEELi128ENS_12float_e4m3_tEfNS_4arch4Sm90ELb1ELb0ELb1ELb1ELb0ELb0ELb0ELb1ELb1ELb0ELb0ELb0EEENS1_21CollectiveEpilogueFwdINS6_IJSA_SA_SB_EEES9_NS_10bfloat16_tESF_Li256ELb1ELb0ELb0ELb1EEENS1_36VarlenDynamicPersistentTileSchedulerILi128ELi224ELi256ELi128ELb0ELb0ELb1ELb1ELb1ELb1EEEEEEEEEvNT_6ParamsE --------------------------
	.section	.nv.info._ZN7cutlass13device_kernelIN5flash11enable_sm90INS1_16FlashAttnFwdSm90INS1_25CollectiveMainloopFwdSm90ILi2EN4cute5tupleIJNS5_1CILi1EEES8_S8_EEENS6_IJNS7_ILi128EEENS7_ILi224EEESA_EEELi128ENS_12float_e4m3_tEfNS_4arch4Sm90ELb1ELb0ELb1ELb1ELb0ELb0ELb0ELb1ELb1ELb0ELb0ELb0EEENS1_21CollectiveEpilogueFwdINS6_IJSA_SA_SB_EEES9_NS_10bfloat16_tESF_Li256ELb1ELb0ELb0ELb1EEENS1_36VarlenDynamicPersistentTileSchedulerILi128ELi224ELi256ELi128ELb0ELb0ELb1ELb1ELb1ELb1EEEEEEEEEvNT_6ParamsE,"",@"SHT_CUDA_INFO"
	.sectionflags	@""
	.align	4


	//----- nvinfo : EIATTR_CUDA_API_VERSION
	.align		4
        /*0000*/ 	.byte	0x04, 0x37
        /*0002*/ 	.short	(.L_150 - .L_149)
.L_149:
        /*0004*/ 	.word	0x00000082


	//----- nvinfo : EIATTR_KPARAM_INFO
	.align		4
.L_150:
        /*0008*/ 	.byte	0x04, 0x17
        /*000a*/ 	.short	(.L_152 - .L_151)
.L_151:
        /*000c*/ 	.word	0x00000000
        /*0010*/ 	.short	0x0000
        /*0012*/ 	.short	0x0000
        /*0014*/ 	.byte	0x00, 0xf0, 0x01, 0x28


	//----- nvinfo : EIATTR_SPARSE_MMA_MASK
	.align		4
.L_152:
        /*0018*/ 	.byte	0x03, 0x50
        /*001a*/ 	.short	0x0000


	//----- nvinfo : EIATTR_MAXREG_COUNT
	.align		4
        /*001c*/ 	.byte	0x03, 0x1b
        /*001e*/ 	.short	0x00a8


	//----- nvinfo : EIATTR_MERCURY_ISA_VERSION
	.align		4
        /*0020*/ 	.byte	0x03, 0x5f
        /*0022*/ 	.short	0x0101


	//----- nvinfo : EIATTR_VRC_CTA_INIT_COUNT
	.align		4
        /*0024*/ 	.byte	0x02, 0x4a
	.zero		1
	.zero		1


	//----- nvinfo : EIATTR_EXIT_INSTR_OFFSETS
	.align		4
        /*0028*/ 	.byte	0x04, 0x1c
        /*002a*/ 	.short	(.L_154 - .L_153)


	//   ....[0]....
.L_153:
        /*002c*/ 	.word	0x00000010


	//----- nvinfo : EIATTR_MAX_THREADS
	.align		4
.L_154:
        /*0030*/ 	.byte	0x04, 0x05
        /*0032*/ 	.short	(.L_156 - .L_155)
.L_155:
        /*0034*/ 	.word	0x00000180
        /*0038*/ 	.word	0x00000001
        /*003c*/ 	.word	0x00000001


	//----- nvinfo : EIATTR_CBANK_PARAM_SIZE
	.align		4
.L_156:
        /*0040*/ 	.byte	0x03, 0x19
        /*0042*/ 	.short	0x0a00


	//----- nvinfo : EIATTR_PARAM_CBANK
	.align		4
        /*0044*/ 	.byte	0x04, 0x0a
        /*0046*/ 	.short	(.L_158 - .L_157)
	.align		4
.L_157:
        /*0048*/ 	.word	index@(.nv.constant0._ZN7cutlass13device_kernelIN5flash11enable_sm90INS1_16FlashAttnFwdSm90INS1_25CollectiveMainloopFwdSm90ILi2EN4cute5tupleIJNS5_1CILi1EEES8_S8_EEENS6_IJNS7_ILi128EEENS7_ILi224EEESA_EEELi128ENS_12float_e4m3_tEfNS_4arch4Sm90ELb1ELb0ELb1ELb1ELb0ELb0ELb0ELb1ELb1ELb0ELb0ELb0EEENS1_21CollectiveEpilogueFwdINS6_IJSA_SA_SB_EEES9_NS_10bfloat16_tESF_Li256ELb1ELb0ELb0ELb1EEENS1_36VarlenDynamicPersistentTileSchedulerILi128ELi224ELi256ELi128ELb0ELb0ELb1ELb1ELb1ELb1EEEEEEEEEvNT_6ParamsE)
        /*004c*/ 	.short	0x0380
        /*004e*/ 	.short	0x0a00


	//----- nvinfo : EIATTR_SW_WAR
	.align		4
.L_158:
        /*0050*/ 	.byte	0x04, 0x36
        /*0052*/ 	.short	(.L_160 - .L_159)
.L_159:
        /*0054*/ 	.word	0x00000008
.L_160:


//--------------------- .nv.info._ZN7cutlass13device_kernelIN5flash11enable_sm90INS1_16FlashAttnFwdSm90INS1_25CollectiveMainloopFwdSm90ILi2EN4cute5tupleIJNS5_1CILi1EEES8_S8_EEENS6_IJNS7_ILi128EEENS7_ILi224EEESA_EEELi128ENS_12float_e4m3_tEfNS_4arch4Sm90ELb1ELb0ELb1ELb1ELb0ELb1ELb0ELb1ELb1ELb0ELb0ELb0EEENS1_21CollectiveEpilogueFwdINS6_IJSA_SA_SB_EEES9_NS_10bfloat16_tESF_Li256ELb1ELb0ELb0ELb1EEENS1_36VarlenDynamicPersistentTileSchedulerILi128ELi224ELi256ELi128ELb0ELb0ELb1ELb1ELb1ELb1EEEEEEEEEvNT_6ParamsE --------------------------
	.section	.nv.info._ZN7cutlass13device_kernelIN5flash11enable_sm90INS1_16FlashAttnFwdSm90INS1_25CollectiveMainloopFwdSm90ILi2EN4cute5tupleIJNS5_1CILi1EEES8_S8_EEENS6_IJNS7_ILi128EEENS7_ILi224EEESA_EEELi128ENS_12float_e4m3_tEfNS_4arch4Sm90ELb1ELb0ELb1ELb1ELb0ELb1ELb0ELb1ELb1ELb0ELb0ELb0EEENS1_21CollectiveEpilogueFwdINS6_IJSA_SA_SB_EEES9_NS_10bfloat16_tESF_Li256ELb1ELb0ELb0ELb1EEENS1_36VarlenDynamicPersistentTileSchedulerILi128ELi224ELi256ELi128ELb0ELb0ELb1ELb1ELb1ELb1EEEEEEEEEvNT_6ParamsE,"",@"SHT_CUDA_INFO"
	.sectionflags	@""
	.align	4


	//----- nvinfo : EIATTR_CUDA_API_VERSION
	.align		4
        /*0000*/ 	.byte	0x04, 0x37
        /*0002*/ 	.short	(.L_162 - .L_161)
.L_161:
        /*0004*/ 	.word	0x00000082


	//----- nvinfo : EIATTR_KPARAM_INFO
	.align		4
.L_162:
        /*0008*/ 	.byte	0x04, 0x17
        /*000a*/ 	.short	(.L_164 - .L_163)
.L_163:
        /*000c*/ 	.word	0x00000000
        /*0010*/ 	.short	0x0000
        /*0012*/ 	.short	0x0000
        /*0014*/ 	.byte	0x00, 0xf0, 0x01, 0x28


	//----- nvinfo : EIATTR_SPARSE_MMA_MASK
	.align		4
.L_164:
        /*0018*/ 	.byte	0x03, 0x50
        /*001a*/ 	.short	0x0000


	//----- nvinfo : EIATTR_MAXREG_COUNT
	.align		4
        /*001c*/ 	.byte	0x03, 0x1b
        /*001e*/ 	.short	0x00a8


	//----- nvinfo : EIATTR_MERCURY_ISA_VERSION
	.align		4
        /*0020*/ 	.byte	0x03, 0x5f
        /*0022*/ 	.short	0x0101


	//----- nvinfo : EIATTR_VRC_CTA_INIT_COUNT
	.align		4
        /*0024*/ 	.byte	0x02, 0x4a
	.zero		1
	.zero		1


	//----- nvinfo : EIATTR_EXIT_INSTR_OFFSETS
	.align		4
        /*0028*/ 	.byte	0x04, 0x1c
        /*002a*/ 	.short	(.L_166 - .L_165)


	//   ....[0]....
.L_165:
        /*002c*/ 	.word	0x00000010


	//----- nvinfo : EIATTR_MAX_THREADS
	.align		4
.L_166:
        /*0030*/ 	.byte	0x04, 0x05
        /*0032*/ 	.short	(.L_168 - .L_167)
.L_167:
        /*0034*/ 	.word	0x00000180
        /*0038*/ 	.word	0x00000001
        /*003c*/ 	.word	0x00000001


	//----- nvinfo : EIATTR_CBANK_PARAM_SIZE
	.align		4
.L_168:
        /*0040*/ 	.byte	0x03, 0x19
        /*0042*/ 	.short	0x0a00


	//----- nvinfo : EIATTR_PARAM_CBANK
	.align		4
        /*0044*/ 	.byte	0x04, 0x0a
        /*0046*/ 	.short	(.L_170 - .L_169)
	.align		4
.L_169:
        /*0048*/ 	.word	index@(.nv.constant0._ZN7cutlass13device_kernelIN5flash11enable_sm90INS1_16FlashAttnFwdSm90INS1_25CollectiveMainloopFwdSm90ILi2EN4cute5tupleIJNS5_1CILi1EEES8_S8_EEENS6_IJNS7_ILi128EEENS7_ILi224EEESA_EEELi128ENS_12float_e4m3_tEfNS_4arch4Sm90ELb1ELb0ELb1ELb1ELb0ELb1ELb0ELb1ELb1ELb0ELb0ELb0EEENS1_21CollectiveEpilogueFwdINS6_IJSA_SA_SB_EEES9_NS_10bfloat16_tESF_Li256ELb1ELb0ELb0ELb1EEENS1_36VarlenDynamicPersistentTileSchedulerILi128ELi224ELi256ELi128ELb0ELb0ELb1ELb1ELb1ELb1EEEEEEEEEvNT_6ParamsE)
        /*004c*/ 	.short	0x0380
        /*004e*/ 	.short	0x0a00


	//----- nvinfo : EIATTR_SW_WAR
	.align		4
.L_170:
        /*0050*/ 	.byte	0x04, 0x36
        /*0052*/ 	.short	(.L_172 - .L_171)
.L_171:
        /*0054*/ 	.word	0x00000008
.L_172:


//--------------------- .nv.callgraph             --------------------------
	.section	.nv.callgraph,"",@"SHT_CUDA_CALLGRAPH"
	.align	4
	.sectionentsize	8
	.align		4
        /*0000*/ 	.word	0x00000000
	.align		4
        /*0004*/ 	.word	0xffffffff
	.align		4
        /*0008*/ 	.word	0x00000000
	.align		4
        /*000c*/ 	.word	0xfffffffe
	.align		4
        /*0010*/ 	.word	0x00000000
	.align		4
        /*0014*/ 	.word	0xfffffffd
	.align		4
        /*0018*/ 	.word	0x00000000
	.align		4
        /*001c*/ 	.word	0xfffffffc


//--------------------- .nv.constant4             --------------------------
	.section	.nv.constant4,"a",@progbits
	.align	8
	.align		8
.nv.constant4:
        /*0000*/ 	.dword	_ZN74_INTERNAL_9998732c_38_flash_fwd_hdim128_e4m3_softcap_sm90_cu_ceb34e2a_29924cuda3std3__45__cpo5beginE
	.align		8
        /*0008*/ 	.dword	_ZN74_INTERNAL_9998732c_38_flash_fwd_hdim128_e4m3_softcap_sm90_cu_ceb34e2a_29924cuda3std3__45__cpo3endE
	.align		8
        /*0010*/ 	.dword	_ZN74_INTERNAL_9998732c_38_flash_fwd_hdim128_e4m3_softcap_sm90_cu_ceb34e2a_29924cuda3std3__45__cpo6cbeginE
	.align		8
        /*0018*/ 	.dword	_ZN74_INTERNAL_9998732c_38_flash_fwd_hdim128_e4m3_softcap_sm90_cu_ceb34e2a_29924cuda3std3__45__cpo4cendE
	.align		8
        /*0020*/ 	.dword	_ZN74_INTERNAL_9998732c_38_flash_fwd_hdim128_e4m3_softcap_sm90_cu_ceb34e2a_29924cuda3std3__476_GLOBAL__N__9998732c_38_flash_fwd_hdim128_e4m3_softcap_sm90_cu_ceb34e2a_29926ignoreE
	.align		8
        /*0028*/ 	.dword	_ZN74_INTERNAL_9998732c_38_flash_fwd_hdim128_e4m3_softcap_sm90_cu_ceb34e2a_29924cuda3std3__419piecewise_constructE
	.align		8
        /*0030*/ 	.dword	_ZN74_INTERNAL_9998732c_38_flash_fwd_hdim128_e4m3_softcap_sm90_cu_ceb34e2a_29924cuda3std3__48in_placeE
	.align		8
        /*0038*/ 	.dword	_ZN74_INTERNAL_9998732c_38_flash_fwd_hdim128_e4m3_softcap_sm90_cu_ceb34e2a_29924cuda3std6ranges3__45__cpo4swapE
	.align		8
        /*0040*/ 	.dword	_ZN74_INTERNAL_9998732c_38_flash_fwd_hdim128_e4m3_softcap_sm90_cu_ceb34e2a_29924cuda3std6ranges3__45__cpo9iter_moveE
	.align		8
        /*0048*/ 	.dword	_ZN74_INTERNAL_9998732c_38_flash_fwd_hdim128_e4m3_softcap_sm90_cu_ceb34e2a_29924cute7productE
	.align		8
        /*0050*/ 	.dword	_ZN74_INTERNAL_9998732c_38_flash_fwd_hdim128_e4m3_softcap_sm90_cu_ceb34e2a_29924cute1_E


//--------------------- .text._ZN7cutlass13device_kernelIN5flash11enable_sm90INS1_16FlashAttnFwdSm90INS1_25CollectiveMainloopFwdSm90ILi2EN4cute5tupleIJNS5_1CILi1EEES8_S8_EEENS6_IJNS7_ILi128EEENS7_ILi224EEESA_EEELi128ENS_12float_e4m3_tEfNS_4arch4Sm90ELb0ELb0ELb1ELb0ELb0ELb0ELb0ELb1ELb1ELb0ELb0ELb0EEENS1_21CollectiveEpilogueFwdINS6_IJSA_SA_SB_EEES9_NS_10bfloat16_tESF_Li256ELb0ELb0ELb0ELb1EEENS1_29StaticPersistentTileSchedulerILb0EEEEEEEEEvNT_6ParamsE --------------------------
	.section	.text._ZN7cutlass13device_kernelIN5flash11enable_sm90INS1_16FlashAttnFwdSm90INS1_25CollectiveMainloopFwdSm90ILi2EN4cute5tupleIJNS5_1CILi1EEES8_S8_EEENS6_IJNS7_ILi128EEENS7_ILi224EEESA_EEELi128ENS_12float_e4m3_tEfNS_4arch4Sm90ELb0ELb0ELb1ELb0ELb0ELb0ELb0ELb1ELb1ELb0ELb0ELb0EEENS1_21CollectiveEpilogueFwdINS6_IJSA_SA_SB_EEES9_NS_10bfloat16_tESF_Li256ELb0ELb0ELb0ELb1EEENS1_29StaticPersistentTileSchedulerILb0EEEEEEEEEvNT_6ParamsE,"ax",@progbits
	.align	128
.text._ZN7cutlass13device_kernelIN5flash11enable_sm90INS1_16FlashAttnFwdSm90INS1_25CollectiveMainloopFwdSm90ILi2EN4cute5tupleIJNS5_1CILi1EEES8_S8_EEENS6_IJNS7_ILi128EEENS7_ILi224EEESA_EEELi128ENS_12float_e4m3_tEfNS_4arch4Sm90ELb0ELb0ELb1ELb0ELb0ELb0ELb0ELb1ELb1ELb0ELb0ELb0EEENS1_21CollectiveEpilogueFwdINS6_IJSA_SA_SB_EEES9_NS_10bfloat16_tESF_Li256ELb0ELb0ELb0ELb1EEENS1_29StaticPersistentTileSchedulerILb0EEEEEEEEEvNT_6ParamsE:
        .type           _ZN7cutlass13device_kernelIN5flash11enable_sm90INS1_16FlashAttnFwdSm90INS1_25CollectiveMainloopFwdSm90ILi2EN4cute5tupleIJNS5_1CILi1EEES8_S8_EEENS6_IJNS7_ILi128EEENS7_ILi224EEESA_EEELi128ENS_12float_e4m3_tEfNS_4arch4Sm90ELb0ELb0ELb1ELb0ELb0ELb0ELb0ELb1ELb1ELb0ELb0ELb0EEENS1_21CollectiveEpilogueFwdINS6_IJSA_SA_SB_EEES9_NS_10bfloat16_tESF_Li256ELb0ELb0ELb0ELb1EEENS1_29StaticPersistentTileSchedulerILb0EEEEEEEEEvNT_6ParamsE,@function
        .size           _ZN7cutlass13device_kernelIN5flash11enable_sm90INS1_16FlashAttnFwdSm90INS1_25CollectiveMainloopFwdSm90ILi2EN4cute5tupleIJNS5_1CILi1EEES8_S8_EEENS6_IJNS7_ILi128EEENS7_ILi224EEESA_EEELi128ENS_12float_e4m3_tEfNS_4arch4Sm90ELb0ELb0ELb1ELb0ELb0ELb0ELb0ELb1ELb1ELb0ELb0ELb0EEENS1_21CollectiveEpilogueFwdINS6_IJSA_SA_SB_EEES9_NS_10bfloat16_tESF_Li256ELb0ELb0ELb0ELb1EEENS1_29StaticPersistentTileSchedulerILb0EEEEEEEEEvNT_6ParamsE,(.L_x_9 - _ZN7cutlass13device_kernelIN5flash11enable_sm90INS1_16FlashAttnFwdSm90INS1_25CollectiveMainloopFwdSm90ILi2EN4cute5tupleIJNS5_1CILi1EEES8_S8_EEENS6_IJNS7_ILi128EEENS7_ILi224EEESA_EEELi128ENS_12float_e4m3_tEfNS_4arch4Sm90ELb0ELb0ELb1ELb0ELb0ELb0ELb0ELb1ELb1ELb0ELb0ELb0EEENS1_21CollectiveEpilogueFwdINS6_IJSA_SA_SB_EEES9_NS_10bfloat16_tESF_Li256ELb0ELb0ELb0ELb1EEENS1_29StaticPersistentTileSchedulerILb0EEEEEEEEEvNT_6ParamsE)
        .other          _ZN7cutlass13device_kernelIN5flash11enable_sm90INS1_16FlashAttnFwdSm90INS1_25CollectiveMainloopFwdSm90ILi2EN4cute5tupleIJNS5_1CILi1EEES8_S8_EEENS6_IJNS7_ILi128EEENS7_ILi224EEESA_EEELi128ENS_12float_e4m3_tEfNS_4arch4Sm90ELb0ELb0ELb1ELb0ELb0ELb0ELb0ELb1ELb1ELb0ELb0ELb0EEENS1_21CollectiveEpilogueFwdINS6_IJSA_SA_SB_EEES9_NS_10bfloat16_tESF_Li256ELb0ELb0ELb0ELb1EEENS1_29StaticPersistentTileSchedulerILb0EEEEEEEEEvNT_6ParamsE,@"STO_CUDA_ENTRY STV_DEFAULT"
_ZN7cutlass13device_kernelIN5flash11enable_sm90INS1_16FlashAttnFwdSm90INS1_25CollectiveMainloopFwdSm90ILi2EN4cute5tupleIJNS5_1CILi1EEES8_S8_EEENS6_IJNS7_ILi128EEENS7_ILi224EEESA_EEELi128ENS_12float_e4m3_tEfNS_4arch4Sm90ELb0ELb0ELb1ELb0ELb0ELb0ELb0ELb1ELb1ELb0ELb0ELb0EEENS1_21CollectiveEpilogueFwdINS6_IJSA_SA_SB_EEES9_NS_10bfloat16_tESF_Li256ELb0ELb0ELb0ELb1EEENS1_29StaticPersistentTileSchedulerILb0EEEEEEEEEvNT_6ParamsE:
[----:B------:R-:W-:Y:S01]  /*0000*/  LDC R1, c[0x0][0x37c] ;  /* 0x0000df00ff017b82 */ /* 0x000fe20000000800 */
[----:B------:R-:W-:Y:S05]  /*0010*/  EXIT ;  /* 0x000000000000794d */ /* 0x000fea0003800000 */
.L_x_0:
[----:B------:R-:W-:-:S00]  /*0020*/  BRA `(.L_x_0) ;  /* 0xfffffffc00fc7947 */ /* 0x000fc0000383ffff */
[----:B------:R-:W-:-:S00]  /*0030*/  NOP ;  /* 0x0000000000007918 */ /* 0x000fc00000000000 */
        /* <DEDUP_REMOVED lines=12> */
.L_x_9:


//--------------------- .text._ZN7cutlass13device_kernelIN5flash11enable_sm90INS1_16FlashAttnFwdSm90INS1_25CollectiveMainloopFwdSm90ILi2EN4cute5tupleIJNS5_1CILi1EEES8_S8_EEENS6_IJNS7_ILi128EEENS7_ILi224EEESA_EEELi128ENS_12float_e4m3_tEfNS_4arch4Sm90ELb0ELb0ELb1ELb1ELb0ELb0ELb0ELb1ELb1ELb0ELb0ELb0EEENS1_21CollectiveEpilogueFwdINS6_IJSA_SA_SB_EEES9_NS_10bfloat16_tESF_Li256ELb1ELb0ELb0ELb1EEENS1_36VarlenDynamicPersistentTileSchedulerILi128ELi224ELi256ELi128ELb0ELb0ELb1ELb0ELb1ELb1EEEEEEEEEvNT_6ParamsE --------------------------
	.section	.text._ZN7cutlass13device_kernelIN5flash11enable_sm90INS1_16FlashAttnFwdSm90INS1_25CollectiveMainloopFwdSm90ILi2EN4cute5tupleIJNS5_1CILi1EEES8_S8_EEENS6_IJNS7_ILi128EEENS7_ILi224EEESA_EEELi128ENS_12float_e4m3_tEfNS_4arch4Sm90ELb0ELb0ELb1ELb1ELb0ELb0ELb0ELb1ELb1ELb0ELb0ELb0EEENS1_21CollectiveEpilogueFwdINS6_IJSA_SA_SB_EEES9_NS_10bfloat16_tESF_Li256ELb1ELb0ELb0ELb1EEENS1_36VarlenDynamicPersistentTileSchedulerILi128ELi224ELi256ELi128ELb0ELb0ELb1ELb0ELb1ELb1EEEEEEEEEvNT_6ParamsE,"ax",@progbits
	.align	128
.text._ZN7cutlass13device_kernelIN5flash11enable_sm90INS1_16FlashAttnFwdSm90INS1_25CollectiveMainloopFwdSm90ILi2EN4cute5tupleIJNS5_1CILi1EEES8_S8_EEENS6_IJNS7_ILi128EEENS7_ILi224EEESA_EEELi128ENS_12float_e4m3_tEfNS_4arch4Sm90ELb0ELb0ELb1ELb1ELb0ELb0ELb0ELb1ELb1ELb0ELb0ELb0EEENS1_21CollectiveEpilogueFwdINS6_IJSA_SA_SB_EEES9_NS_10bfloat16_tESF_Li256ELb1ELb0ELb0ELb1EEENS1_36VarlenDynamicPersistentTileSchedulerILi128ELi224ELi256ELi128ELb0ELb0ELb1ELb0ELb1ELb1EEEEEEEEEvNT_6ParamsE:
        .type           _ZN7cutlass13device_kernelIN5flash11enable_sm90INS1_16FlashAttnFwdSm90INS1_25CollectiveMainloopFwdSm90ILi2EN4cute5tupleIJNS5_1CILi1EEES8_S8_EEENS6_IJNS7_ILi128EEENS7_ILi224EEESA_EEELi128ENS_12float_e4m3_tEfNS_4arch4Sm90ELb0ELb0ELb1ELb1ELb0ELb0ELb0ELb1ELb1ELb0ELb0ELb0EEENS1_21CollectiveEpilogueFwdINS6_IJSA_SA_SB_EEES9_NS_10bfloat16_tESF_Li256ELb1ELb0ELb0ELb1EEENS1_36VarlenDynamicPersistentTileSchedulerILi128ELi224ELi256ELi128ELb0ELb0ELb1ELb0ELb1ELb1EEEEEEEEEvNT_6ParamsE,@function
        .size           _ZN7cutlass13device_kernelIN5flash11enable_sm90INS1_16FlashAttnFwdSm90INS1_25CollectiveMainloopFwdSm90ILi2EN4cute5tupleIJNS5_1CILi1EEES8_S8_EEENS6_IJNS7_ILi128EEENS7_ILi224EEESA_EEELi128ENS_12float_e4m3_tEfNS_4arch4Sm90ELb0ELb0ELb1ELb1ELb0ELb0ELb0ELb1ELb1ELb0ELb0ELb0EEENS1_21CollectiveEpilogueFwdINS6_IJSA_SA_SB_EEES9_NS_10bfloat16_tESF_Li256ELb1ELb0ELb0ELb1EEENS1_36VarlenDynamicPersistentTileSchedulerILi128ELi224ELi256ELi128ELb0ELb0ELb1ELb0ELb1ELb1EEEEEEEEEvNT_6ParamsE,(.L_x_10 - _ZN7cutlass13device_kernelIN5flash11enable_sm90INS1_16FlashAttnFwdSm90INS1_25CollectiveMainloopFwdSm90ILi2EN4cute5tupleIJNS5_1CILi1EEES8_S8_EEENS6_IJNS7_ILi128EEENS7_ILi224EEESA_EEELi128ENS_12float_e4m3_tEfNS_4arch4Sm90ELb0ELb0ELb1ELb1ELb0ELb0ELb0ELb1ELb1ELb0ELb0ELb0EEENS1_21CollectiveEpilogueFwdINS6_IJSA_SA_SB_EEES9_NS_10bfloat16_tESF_Li256ELb1ELb0ELb0ELb1EEENS1_36VarlenDynamicPersistentTileSchedulerILi128ELi224ELi256ELi128ELb0ELb0ELb1ELb0ELb1ELb1EEEEEEEEEvNT_6ParamsE)
        .other          _ZN7cutlass13device_kernelIN5flash11enable_sm90INS1_16FlashAttnFwdSm90INS1_25CollectiveMainloopFwdSm90ILi2EN4cute5tupleIJNS5_1CILi1EEES8_S8_EEENS6_IJNS7_ILi128EEENS7_ILi224EEESA_EEELi128ENS_12float_e4m3_tEfNS_4arch4Sm90ELb0ELb0ELb1ELb1ELb0ELb0ELb0ELb1ELb1ELb0ELb0ELb0EEENS1_21CollectiveEpilogueFwdINS6_IJSA_SA_SB_EEES9_NS_10bfloat16_tESF_Li256ELb1ELb0ELb0ELb1EEENS1_36VarlenDynamicPersistentTileSchedulerILi128ELi224ELi256ELi128ELb0ELb0ELb1ELb0ELb1ELb1EEEEEEEEEvNT_6ParamsE,@"STO_CUDA_ENTRY STV_DEFAULT"
_ZN7cutlass13device_kernelIN5flash11enable_sm90INS1_16FlashAttnFwdSm90INS1_25CollectiveMainloopFwdSm90ILi2EN4cute5tupleIJNS5_1CILi1EEES8_S8_EEENS6_IJNS7_ILi128EEENS7_ILi224EEESA_EEELi128ENS_12float_e4m3_tEfNS_4arch4Sm90ELb0ELb0ELb1ELb1ELb0ELb0ELb0ELb1ELb1ELb0ELb0ELb0EEENS1_21CollectiveEpilogueFwdINS6_IJSA_SA_SB_EEES9_NS_10bfloat16_tESF_Li256ELb1ELb0ELb0ELb1EEENS1_36VarlenDynamicPersistentTileSchedulerILi128ELi224ELi256ELi128ELb0ELb0ELb1ELb0ELb1ELb1EEEEEEEEEvNT_6ParamsE:
[----:B------:R-:W-:Y:S01]  /*0000*/  LDC R1, c[0x0][0x37c] ;  /* 0x0000df00ff017b82 */ /* 0x000fe20000000800 */
[----:B------:R-:W-:Y:S05]  /*0010*/  EXIT ;  /* 0x000000000000794d */ /* 0x000fea0003800000 */
.L_x_1:
        /* <DEDUP_REMOVED lines=14> */
.L_x_10:


//--------------------- .text._ZN7cutlass13device_kernelIN5flash11enable_sm90INS1_16FlashAttnFwdSm90INS1_25CollectiveMainloopFwdSm90ILi2EN4cute5tupleIJNS5_1CILi1EEES8_S8_EEENS6_IJNS7_ILi128EEENS7_ILi224EEESA_EEELi128ENS_12float_e4m3_tEfNS_4arch4Sm90ELb0ELb0ELb1ELb1ELb0ELb1ELb0ELb1ELb1ELb0ELb0ELb0EEENS1_21CollectiveEpilogueFwdINS6_IJSA_SA_SB_EEES9_NS_10bfloat16_tESF_Li256ELb1ELb0ELb0ELb1EEENS1_36VarlenDynamicPersistentTileSchedulerILi128ELi224ELi256ELi128ELb0ELb0ELb1ELb0ELb1ELb1EEEEEEEEEvNT_6ParamsE --------------------------
	.section	.text._ZN7cutlass13device_kernelIN5flash11enable_sm90INS1_16FlashAttnFwdSm90INS1_25CollectiveMainloopFwdSm90ILi2EN4cute5tupleIJNS5_1CILi1EEES8_S8_EEENS6_IJNS7_ILi128EEENS7_ILi224EEESA_EEELi128ENS_12float_e4m3_tEfNS_4arch4Sm90ELb0ELb0ELb1ELb1ELb0ELb1ELb0ELb1ELb1ELb0ELb0ELb0EEENS1_21CollectiveEpilogueFwdINS6_IJSA_SA_SB_EEES9_NS_10bfloat16_tESF_Li256ELb1ELb0ELb0ELb1EEENS1_36VarlenDynamicPersistentTileSchedulerILi128ELi224ELi256ELi128ELb0ELb0ELb1ELb0ELb1ELb1EEEEEEEEEvNT_6ParamsE,"ax",@progbits
	.align	128
.text._ZN7cutlass13device_kernelIN5flash11enable_sm90INS1_16FlashAttnFwdSm90INS1_25CollectiveMainloopFwdSm90ILi2EN4cute5tupleIJNS5_1CILi1EEES8_S8_EEENS6_IJNS7_ILi128EEENS7_ILi224EEESA_EEELi128ENS_12float_e4m3_tEfNS_4arch4Sm90ELb0ELb0ELb1ELb1ELb0ELb1ELb0ELb1ELb1ELb0ELb0ELb0EEENS1_21CollectiveEpilogueFwdINS6_IJSA_SA_SB_EEES9_NS_10bfloat16_tESF_Li256ELb1ELb0ELb0ELb1EEENS1_36VarlenDynamicPersistentTileSchedulerILi128ELi224ELi256ELi128ELb0ELb0ELb1ELb0ELb1ELb1EEEEEEEEEvNT_6ParamsE:
        .type           _ZN7cutlass13device_kernelIN5flash11enable_sm90INS1_16FlashAttnFwdSm90INS1_25CollectiveMainloopFwdSm90ILi2EN4cute5tupleIJNS5_1CILi1EEES8_S8_EEENS6_IJNS7_ILi128EEENS7_ILi224EEESA_EEELi128ENS_12float_e4m3_tEfNS_4arch4Sm90ELb0ELb0ELb1ELb1ELb0ELb1ELb0ELb1ELb1ELb0ELb0ELb0EEENS1_21CollectiveEpilogueFwdINS6_IJSA_SA_SB_EEES9_NS_10bfloat16_tESF_Li256ELb1ELb0ELb0ELb1EEENS1_36VarlenDynamicPersistentTileSchedulerILi128ELi224ELi256ELi128ELb0ELb0ELb1ELb0ELb1ELb1EEEEEEEEEvNT_6ParamsE,@function
        .size           _ZN7cutlass13device_kernelIN5flash11enable_sm90INS1_16FlashAttnFwdSm90INS1_25CollectiveMainloopFwdSm90ILi2EN4cute5tupleIJNS5_1CILi1EEES8_S8_EEENS6_IJNS7_ILi128EEENS7_ILi224EEESA_EEELi128ENS_12float_e4m3_tEfNS_4arch4Sm90ELb0ELb0ELb1ELb1ELb0ELb1ELb0ELb1ELb1ELb0ELb0ELb0EEENS1_21CollectiveEpilogueFwdINS6_IJSA_SA_SB_EEES9_NS_10bfloat16_tESF_Li256ELb1ELb0ELb0ELb1EEENS1_36VarlenDynamicPersistentTileSchedulerILi128ELi224ELi256ELi128ELb0ELb0ELb1ELb0ELb1ELb1EEEEEEEEEvNT_6ParamsE,(.L_x_11 - _ZN7cutlass13device_kernelIN5flash11enable_sm90INS1_16FlashAttnFwdSm90INS1_25CollectiveMainloopFwdSm90ILi2EN4cute5tupleIJNS5_1CILi1EEES8_S8_EEENS6_IJNS7_ILi128EEENS7_ILi224EEESA_EEELi128ENS_12float_e4m3_tEfNS_4arch4Sm90ELb0ELb0ELb1ELb1ELb0ELb1ELb0ELb1ELb1ELb0ELb0ELb0EEENS1_21CollectiveEpilogueFwdINS6_IJSA_SA_SB_EEES9_NS_10bfloat16_tESF_Li256ELb1ELb0ELb0ELb1EEENS1_36VarlenDynamicPersistentTileSchedulerILi128ELi224ELi256ELi128ELb0ELb0ELb1ELb0ELb1ELb1EEEEEEEEEvNT_6ParamsE)
        .other          _ZN7cutlass13device_kernelIN5flash11enable_sm90INS1_16FlashAttnFwdSm90INS1_25CollectiveMainloopFwdSm90ILi2EN4cute5tupleIJNS5_1CILi1EEES8_S8_EEENS6_IJNS7_ILi128EEENS7_ILi224EEESA_EEELi128ENS_12float_e4m3_tEfNS_4arch4Sm90ELb0ELb0ELb1ELb1ELb0ELb1ELb0ELb1ELb1ELb0ELb0ELb0EEENS1_21CollectiveEpilogueFwdINS6_IJSA_SA_SB_EEES9_NS_10bfloat16_tESF_Li256ELb1ELb0ELb0ELb1EEENS1_36VarlenDynamicPersistentTileSchedulerILi128ELi224ELi256ELi128ELb0ELb0ELb1ELb0ELb1ELb1EEEEEEEEEvNT_6ParamsE,@"STO_CUDA_ENTRY STV_DEFAULT"
_ZN7cutlass13device_kernelIN5flash11enable_sm90INS1_16FlashAttnFwdSm90INS1_25CollectiveMainloopFwdSm90ILi2EN4cute5tupleIJNS5_1CILi1EEES8_S8_EEENS6_IJNS7_ILi128EEENS7_ILi224EEESA_EEELi128ENS_12float_e4m3_tEfNS_4arch4Sm90ELb0ELb0ELb1ELb1ELb0ELb1ELb0ELb1ELb1ELb0ELb0ELb0EEENS1_21CollectiveEpilogueFwdINS6_IJSA_SA_SB_EEES9_NS_10bfloat16_tESF_Li256ELb1ELb0ELb0ELb1EEENS1_36VarlenDynamicPersistentTileSchedulerILi128ELi224ELi256ELi128ELb0ELb0ELb1ELb0ELb1ELb1EEEEEEEEEvNT_6ParamsE:
[----:B------:R-:W-:Y:S01]  /*0000*/  LDC R1, c[0x0][0x37c] ;  /* 0x0000df00ff017b82 */ /* 0x000fe20000000800 */
[----:B------:R-:W-:Y:S05]  /*0010*/  EXIT ;  /* 0x000000000000794d */ /* 0x000fea0003800000 */
.L_x_2:
        /* <DEDUP_REMOVED lines=14> */
.L_x_11:


//--------------------- .text._ZN7cutlass13device_kernelIN5flash11enable_sm90INS1_16FlashAttnFwdSm90INS1_25CollectiveMainloopFwdSm90ILi2EN4cute5tupleIJNS5_1CILi1EEES8_S8_EEENS6_IJNS7_ILi128EEENS7_ILi192EEESA_EEELi128ENS_12float_e4m3_tEfNS_4arch4Sm90ELb0ELb1ELb1ELb0ELb0ELb0ELb0ELb1ELb1ELb0ELb0ELb0EEENS1_21CollectiveEpilogueFwdINS6_IJSA_SA_SB_EEES9_NS_10bfloat16_tESF_Li256ELb0ELb0ELb0ELb1EEENS1_30DynamicPersistentTileSchedulerILi256ELi128ELb0ELb0ELb1EEEEEEEEEvNT_6ParamsE --------------------------
	.section	.text._ZN7cutlass13device_kernelIN5flash11enable_sm90INS1_16FlashAttnFwdSm90INS1_25CollectiveMainloopFwdSm90ILi2EN4cute5tupleIJNS5_1CILi1EEES8_S8_EEENS6_IJNS7_ILi128EEENS7_ILi192EEESA_EEELi128ENS_12float_e4m3_tEfNS_4arch4Sm90ELb0ELb1ELb1ELb0ELb0ELb0ELb0ELb1ELb1ELb0ELb0ELb0EEENS1_21CollectiveEpilogueFwdINS6_IJSA_SA_SB_EEES9_NS_10bfloat16_tESF_Li256ELb0ELb0ELb0ELb1EEENS1_30DynamicPersistentTileSchedulerILi256ELi128ELb0ELb0ELb1EEEEEEEEEvNT_6ParamsE,"ax",@progbits
	.align	128
.text._ZN7cutlass13device_kernelIN5flash11enable_sm90INS1_16FlashAttnFwdSm90INS1_25CollectiveMainloopFwdSm90ILi2EN4cute5tupleIJNS5_1CILi1EEES8_S8_EEENS6_IJNS7_ILi128EEENS7_ILi192EEESA_EEELi128ENS_12float_e4m3_tEfNS_4arch4Sm90ELb0ELb1ELb1ELb0ELb0ELb0ELb0ELb1ELb1ELb0ELb0ELb0EEENS1_21CollectiveEpilogueFwdINS6_IJSA_SA_SB_EEES9_NS_10bfloat16_tESF_Li256ELb0ELb0ELb0ELb1EEENS1_30DynamicPersistentTileSchedulerILi256ELi128ELb0ELb0ELb1EEEEEEEEEvNT_6ParamsE:
        .type           _ZN7cutlass13device_kernelIN5flash11enable_sm90INS1_16FlashAttnFwdSm90INS1_25CollectiveMainloopFwdSm90ILi2EN4cute5tupleIJNS5_1CILi1EEES8_S8_EEENS6_IJNS7_ILi128EEENS7_ILi192EEESA_EEELi128ENS_12float_e4m3_tEfNS_4arch4Sm90ELb0ELb1ELb1ELb0ELb0ELb0ELb0ELb1ELb1ELb0ELb0ELb0EEENS1_21CollectiveEpilogueFwdINS6_IJSA_SA_SB_EEES9_NS_10bfloat16_tESF_Li256ELb0ELb0ELb0ELb1EEENS1_30DynamicPersistentTileSchedulerILi256ELi128ELb0ELb0ELb1EEEEEEEEEvNT_6ParamsE,@function
        .size           _ZN7cutlass13device_kernelIN5flash11enable_sm90INS1_16FlashAttnFwdSm90INS1_25CollectiveMainloopFwdSm90ILi2EN4cute5tupleIJNS5_1CILi1EEES8_S8_EEENS6_IJNS7_ILi128EEENS7_ILi192EEESA_EEELi128ENS_12float_e4m3_tEfNS_4arch4Sm90ELb0ELb1ELb1ELb0ELb0ELb0ELb0ELb1ELb1ELb0ELb0ELb0EEENS1_21CollectiveEpilogueFwdINS6_IJSA_SA_SB_EEES9_NS_10bfloat16_tESF_Li256ELb0ELb0ELb0ELb1EEENS1_30DynamicPersistentTileSchedulerILi256ELi128ELb0ELb0ELb1EEEEEEEEEvNT_6ParamsE,(.L_x_12 - _ZN7cutlass13device_kernelIN5flash11enable_sm90INS1_16FlashAttnFwdSm90INS1_25CollectiveMainloopFwdSm90ILi2EN4cute5tupleIJNS5_1CILi1EEES8_S8_EEENS6_IJNS7_ILi128EEENS7_ILi192EEESA_EEELi128ENS_12float_e4m3_tEfNS_4arch4Sm90ELb0ELb1ELb1ELb0ELb0ELb0ELb0ELb1ELb1ELb0ELb0ELb0EEENS1_21CollectiveEpilogueFwdINS6_IJSA_SA_SB_EEES9_NS_10bfloat16_tESF_Li256ELb0ELb0ELb0ELb1EEENS1_30DynamicPersistentTileSchedulerILi256ELi128ELb0ELb0ELb1EEEEEEEEEvNT_6ParamsE)
        .other          _ZN7cutlass13device_kernelIN5flash11enable_sm90INS1_16FlashAttnFwdSm90INS1_25CollectiveMainloopFwdSm90ILi2EN4cute5tupleIJNS5_1CILi1EEES8_S8_EEENS6_IJNS7_ILi128EEENS7_ILi192EEESA_EEELi128ENS_12float_e4m3_tEfNS_4arch4Sm90ELb0ELb1ELb1ELb0ELb0ELb0ELb0ELb1ELb1ELb0ELb0ELb0EEENS1_21CollectiveEpilogueFwdINS6_IJSA_SA_SB_EEES9_NS_10bfloat16_tESF_Li256ELb0ELb0ELb0ELb1EEENS1_30DynamicPersistentTileSchedulerILi256ELi128ELb0ELb0ELb1EEEEEEEEEvNT_6ParamsE,@"STO_CUDA_ENTRY STV_DEFAULT"
_ZN7cutlass13device_kernelIN5flash11enable_sm90INS1_16FlashAttnFwdSm90INS1_25CollectiveMainloopFwdSm90ILi2EN4cute5tupleIJNS5_1CILi1EEES8_S8_EEENS6_IJNS7_ILi128EEENS7_ILi192EEESA_EEELi128ENS_12float_e4m3_tEfNS_4arch4Sm90ELb0ELb1ELb1ELb0ELb0ELb0ELb0ELb1ELb1ELb0ELb0ELb0EEENS1_21CollectiveEpilogueFwdINS6_IJSA_SA_SB_EEES9_NS_10bfloat16_tESF_Li256ELb0ELb0ELb0ELb1EEENS1_30DynamicPersistentTileSchedulerILi256ELi128ELb0ELb0ELb1EEEEEEEEEvNT_6ParamsE:
[----:B------:R-:W-:Y:S01]  /*0000*/  LDC R1, c[0x0][0x37c] ;  /* 0x0000df00ff017b82 */ /* 0x000fe20000000800 */
[----:B------:R-:W-:Y:S05]  /*0010*/  EXIT ;  /* 0x000000000000794d */ /* 0x000fea0003800000 */
.L_x_3:
        /* <DEDUP_REMOVED lines=14> */
.L_x_12:


//--------------------- .text._ZN7cutlass13device_kernelIN5flash11enable_sm90INS1_16FlashAttnFwdSm90INS1_25CollectiveMainloopFwdSm90ILi2EN4cute5tupleIJNS5_1CILi1EEES8_S8_EEENS6_IJNS7_ILi128EEENS7_ILi192EEESA_EEELi128ENS_12float_e4m3_tEfNS_4arch4Sm90ELb0ELb1ELb1ELb1ELb0ELb0ELb0ELb1ELb1ELb0ELb0ELb0EEENS1_21CollectiveEpilogueFwdINS6_IJSA_SA_SB_EEES9_NS_10bfloat16_tESF_Li256ELb1ELb0ELb0ELb1EEENS1_36VarlenDynamicPersistentTileSchedulerILi128ELi192ELi256ELi128ELb0ELb0ELb1ELb1ELb0ELb1EEEEEEEEEvNT_6ParamsE --------------------------
	.section	.text._ZN7cutlass13device_kernelIN5flash11enable_sm90INS1_16FlashAttnFwdSm90INS1_25CollectiveMainloopFwdSm90ILi2EN4cute5tupleIJNS5_1CILi1EEES8_S8_EEENS6_IJNS7_ILi128EEENS7_ILi192EEESA_EEELi128ENS_12float_e4m3_tEfNS_4arch4Sm90ELb0ELb1ELb1ELb1ELb0ELb0ELb0ELb1ELb1ELb0ELb0ELb0EEENS1_21CollectiveEpilogueFwdINS6_IJSA_SA_SB_EEES9_NS_10bfloat16_tESF_Li256ELb1ELb0ELb0ELb1EEENS1_36VarlenDynamicPersistentTileSchedulerILi128ELi192ELi256ELi128ELb0ELb0ELb1ELb1ELb0ELb1EEEEEEEEEvNT_6ParamsE,"ax",@progbits
	.align	128
.text._ZN7cutlass13device_kernelIN5flash11enable_sm90INS1_16FlashAttnFwdSm90INS1_25CollectiveMainloopFwdSm90ILi2EN4cute5tupleIJNS5_1CILi1EEES8_S8_EEENS6_IJNS7_ILi128EEENS7_ILi192EEESA_EEELi128ENS_12float_e4m3_tEfNS_4arch4Sm90ELb0ELb1ELb1ELb1ELb0ELb0ELb0ELb1ELb1ELb0ELb0ELb0EEENS1_21CollectiveEpilogueFwdINS6_IJSA_SA_SB_EEES9_NS_10bfloat16_tESF_Li256ELb1ELb0ELb0ELb1EEENS1_36VarlenDynamicPersistentTileSchedulerILi128ELi192ELi256ELi128ELb0ELb0ELb1ELb1ELb0ELb1EEEEEEEEEvNT_6ParamsE:
        .type           _ZN7cutlass13device_kernelIN5flash11enable_sm90INS1_16FlashAttnFwdSm90INS1_25CollectiveMainloopFwdSm90ILi2EN4cute5tupleIJNS5_1CILi1EEES8_S8_EEENS6_IJNS7_ILi128EEENS7_ILi192EEESA_EEELi128ENS_12float_e4m3_tEfNS_4arch4Sm90ELb0ELb1ELb1ELb1ELb0ELb0ELb0ELb1ELb1ELb0ELb0ELb0EEENS1_21CollectiveEpilogueFwdINS6_IJSA_SA_SB_EEES9_NS_10bfloat16_tESF_Li256ELb1ELb0ELb0ELb1EEENS1_36VarlenDynamicPersistentTileSchedulerILi128ELi192ELi256ELi128ELb0ELb0ELb1ELb1ELb0ELb1EEEEEEEEEvNT_6ParamsE,@function
        .size           _ZN7cutlass13device_kernelIN5flash11enable_sm90INS1_16FlashAttnFwdSm90INS1_25CollectiveMainloopFwdSm90ILi2EN4cute5tupleIJNS5_1CILi1EEES8_S8_EEENS6_IJNS7_ILi128EEENS7_ILi192EEESA_EEELi128ENS_12float_e4m3_tEfNS_4arch4Sm90ELb0ELb1ELb1ELb1ELb0ELb0ELb0ELb1ELb1ELb0ELb0ELb0EEENS1_21CollectiveEpilogueFwdINS6_IJSA_SA_SB_EEES9_NS_10bfloat16_tESF_Li256ELb1ELb0ELb0ELb1EEENS1_36VarlenDynamicPersistentTileSchedulerILi128ELi192ELi256ELi128ELb0ELb0ELb1ELb1ELb0ELb1EEEEEEEEEvNT_6ParamsE,(.L_x_13 - _ZN7cutlass13device_kernelIN5flash11enable_sm90INS1_16FlashAttnFwdSm90INS1_25CollectiveMainloopFwdSm90ILi2EN4cute5tupleIJNS5_1CILi1EEES8_S8_EEENS6_IJNS7_ILi128EEENS7_ILi192EEESA_EEELi128ENS_12float_e4m3_tEfNS_4arch4Sm90ELb0ELb1ELb1ELb1ELb0ELb0ELb0ELb1ELb1ELb0ELb0ELb0EEENS1_21CollectiveEpilogueFwdINS6_IJSA_SA_SB_EEES9_NS_10bfloat16_tESF_Li256ELb1ELb0ELb0ELb1EEENS1_36VarlenDynamicPersistentTileSchedulerILi128ELi192ELi256ELi128ELb0ELb0ELb1ELb1ELb0ELb1EEEEEEEEEvNT_6ParamsE)
        .other          _ZN7cutlass13device_kernelIN5flash11enable_sm90INS1_16FlashAttnFwdSm90INS1_25CollectiveMainloopFwdSm90ILi2EN4cute5tupleIJNS5_1CILi1EEES8_S8_EEENS6_IJNS7_ILi128EEENS7_ILi192EEESA_EEELi128ENS_12float_e4m3_tEfNS_4arch4Sm90ELb0ELb1ELb1ELb1ELb0ELb0ELb0ELb1ELb1ELb0ELb0ELb0EEENS1_21CollectiveEpilogueFwdINS6_IJSA_SA_SB_EEES9_NS_10bfloat16_tESF_Li256ELb1ELb0ELb0ELb1EEENS1_36VarlenDynamicPersistentTileSchedulerILi128ELi192ELi256ELi128ELb0ELb0ELb1ELb1ELb0ELb1EEEEEEEEEvNT_6ParamsE,@"STO_CUDA_ENTRY STV_DEFAULT"
_ZN7cutlass13device_kernelIN5flash11enable_sm90INS1_16FlashAttnFwdSm90INS1_25CollectiveMainloopFwdSm90ILi2EN4cute5tupleIJNS5_1CILi1EEES8_S8_EEENS6_IJNS7_ILi128EEENS7_ILi192EEESA_EEELi128ENS_12float_e4m3_tEfNS_4arch4Sm90ELb0ELb1ELb1ELb1ELb0ELb0ELb0ELb1ELb1ELb0ELb0ELb0EEENS1_21CollectiveEpilogueFwdINS6_IJSA_SA_SB_EEES9_NS_10bfloat16_tESF_Li256ELb1ELb0ELb0ELb1EEENS1_36VarlenDynamicPersistentTileSchedulerILi128ELi192ELi256ELi128ELb0ELb0ELb1ELb1ELb0ELb1EEEEEEEEEvNT_6ParamsE:
[----:B------:R-:W-:Y:S01]  /*0000*/  LDC R1, c[0x0][0x37c] ;  /* 0x0000df00ff017b82 */ /* 0x000fe20000000800 */
[----:B------:R-:W-:Y:S05]  /*0010*/  EXIT ;  /* 0x000000000000794d */ /* 0x000fea0003800000 */
.L_x_4:
        /* <DEDUP_REMOVED lines=14> */
.L_x_13:


//--------------------- .text._ZN7cutlass13device_kernelIN5flash11enable_sm90INS1_16FlashAttnFwdSm90INS1_25CollectiveMainloopFwdSm90ILi2EN4cute5tupleIJNS5_1CILi1EEES8_S8_EEENS6_IJNS7_ILi128EEENS7_ILi192EEESA_EEELi128ENS_12float_e4m3_tEfNS_4arch4Sm90ELb0ELb1ELb1ELb1ELb0ELb1ELb0ELb1ELb1ELb0ELb0ELb0EEENS1_21CollectiveEpilogueFwdINS6_IJSA_SA_SB_EEES9_NS_10bfloat16_tESF_Li256ELb1ELb0ELb0ELb1EEENS1_36VarlenDynamicPersistentTileSchedulerILi128ELi192ELi256ELi128ELb0ELb0ELb1ELb1ELb0ELb1EEEEEEEEEvNT_6ParamsE --------------------------
	.section	.text._ZN7cutlass13device_kernelIN5flash11enable_sm90INS1_16FlashAttnFwdSm90INS1_25CollectiveMainloopFwdSm90ILi2EN4cute5tupleIJNS5_1CILi1EEES8_S8_EEENS6_IJNS7_ILi128EEENS7_ILi192EEESA_EEELi128ENS_12float_e4m3_tEfNS_4arch4Sm90ELb0ELb1ELb1ELb1ELb0ELb1ELb0ELb1ELb1ELb0ELb0ELb0EEENS1_21CollectiveEpilogueFwdINS6_IJSA_SA_SB_EEES9_NS_10bfloat16_tESF_Li256ELb1ELb0ELb0ELb1EEENS1_36VarlenDynamicPersistentTileSchedulerILi128ELi192ELi256ELi128ELb0ELb0ELb1ELb1ELb0ELb1EEEEEEEEEvNT_6ParamsE,"ax",@progbits
	.align	128
.text._ZN7cutlass13device_kernelIN5flash11enable_sm90INS1_16FlashAttnFwdSm90INS1_25CollectiveMainloopFwdSm90ILi2EN4cute5tupleIJNS5_1CILi1EEES8_S8_EEENS6_IJNS7_ILi128EEENS7_ILi192EEESA_EEELi128ENS_12float_e4m3_tEfNS_4arch4Sm90ELb0ELb1ELb1ELb1ELb0ELb1ELb0ELb1ELb1ELb0ELb0ELb0EEENS1_21CollectiveEpilogueFwdINS6_IJSA_SA_SB_EEES9_NS_10bfloat16_tESF_Li256ELb1ELb0ELb0ELb1EEENS1_36VarlenDynamicPersistentTileSchedulerILi128ELi192ELi256ELi128ELb0ELb0ELb1ELb1ELb0ELb1EEEEEEEEEvNT_6ParamsE:
        .type           _ZN7cutlass13device_kernelIN5flash11enable_sm90INS1_16FlashAttnFwdSm90INS1_25CollectiveMainloopFwdSm90ILi2EN4cute5tupleIJNS5_1CILi1EEES8_S8_EEENS6_IJNS7_ILi128EEENS7_ILi192EEESA_EEELi128ENS_12float_e4m3_tEfNS_4arch4Sm90ELb0ELb1ELb1ELb1ELb0ELb1ELb0ELb1ELb1ELb0ELb0ELb0EEENS1_21CollectiveEpilogueFwdINS6_IJSA_SA_SB_EEES9_NS_10bfloat16_tESF_Li256ELb1ELb0ELb0ELb1EEENS1_36VarlenDynamicPersistentTileSchedulerILi128ELi192ELi256ELi128ELb0ELb0ELb1ELb1ELb0ELb1EEEEEEEEEvNT_6ParamsE,@function
        .size           _ZN7cutlass13device_kernelIN5flash11enable_sm90INS1_16FlashAttnFwdSm90INS1_25CollectiveMainloopFwdSm90ILi2EN4cute5tupleIJNS5_1CILi1EEES8_S8_EEENS6_IJNS7_ILi128EEENS7_ILi192EEESA_EEELi128ENS_12float_e4m3_tEfNS_4arch4Sm90ELb0ELb1ELb1ELb1ELb0ELb1ELb0ELb1ELb1ELb0ELb0ELb0EEENS1_21CollectiveEpilogueFwdINS6_IJSA_SA_SB_EEES9_NS_10bfloat16_tESF_Li256ELb1ELb0ELb0ELb1EEENS1_36VarlenDynamicPersistentTileSchedulerILi128ELi192ELi256ELi128ELb0ELb0ELb1ELb1ELb0ELb1EEEEEEEEEvNT_6ParamsE,(.L_x_14 - _ZN7cutlass13device_kernelIN5flash11enable_sm90INS1_16FlashAttnFwdSm90INS1_25CollectiveMainloopFwdSm90ILi2EN4cute5tupleIJNS5_1CILi1EEES8_S8_EEENS6_IJNS7_ILi128EEENS7_ILi192EEESA_EEELi128ENS_12float_e4m3_tEfNS_4arch4Sm90ELb0ELb1ELb1ELb1ELb0ELb1ELb0ELb1ELb1ELb0ELb0ELb0EEENS1_21CollectiveEpilogueFwdINS6_IJSA_SA_SB_EEES9_NS_10bfloat16_tESF_Li256ELb1ELb0ELb0ELb1EEENS1_36VarlenDynamicPersistentTileSchedulerILi128ELi192ELi256ELi128ELb0ELb0ELb1ELb1ELb0ELb1EEEEEEEEEvNT_6ParamsE)
        .other          _ZN7cutlass13device_kernelIN5flash11enable_sm90INS1_16FlashAttnFwdSm90INS1_25CollectiveMainloopFwdSm90ILi2EN4cute5tupleIJNS5_1CILi1EEES8_S8_EEENS6_IJNS7_ILi128EEENS7_ILi192EEESA_EEELi128ENS_12float_e4m3_tEfNS_4arch4Sm90ELb0ELb1ELb1ELb1ELb0ELb1ELb0ELb1ELb1ELb0ELb0ELb0EEENS1_21CollectiveEpilogueFwdINS6_IJSA_SA_SB_EEES9_NS_10bfloat16_tESF_Li256ELb1ELb0ELb0ELb1EEENS1_36VarlenDynamicPersistentTileSchedulerILi128ELi192ELi256ELi128ELb0ELb0ELb1ELb1ELb0ELb1EEEEEEEEEvNT_6ParamsE,@"STO_CUDA_ENTRY STV_DEFAULT"
_ZN7cutlass13device_kernelIN5flash11enable_sm90INS1_16FlashAttnFwdSm90INS1_25CollectiveMainloopFwdSm90ILi2EN4cute5tupleIJNS5_1CILi1EEES8_S8_EEENS6_IJNS7_ILi128EEENS7_ILi192EEESA_EEELi128ENS_12float_e4m3_tEfNS_4arch4Sm90ELb0ELb1ELb1ELb1ELb0ELb1ELb0ELb1ELb1ELb0ELb0ELb0EEENS1_21CollectiveEpilogueFwdINS6_IJSA_SA_SB_EEES9_NS_10bfloat16_tESF_Li256ELb1ELb0ELb0ELb1EEENS1_36VarlenDynamicPersistentTileSchedulerILi128ELi192ELi256ELi128ELb0ELb0ELb1ELb1ELb0ELb1EEEEEEEEEvNT_6ParamsE:
[----:B------:R-:W-:Y:S01]  /*0000*/  LDC R1, c[0x0][0x37c] ;  /* 0x0000df00ff017b82 */ /* 0x000fe20000000800 */
[----:B------:R-:W-:Y:S05]  /*0010*/  EXIT ;  /* 0x000000000000794d */ /* 0x000fea0003800000 */
.L_x_5:
        /* <DEDUP_REMOVED lines=14> */
.L_x_14:


//--------------------- .text._ZN7cutlass13device_kernelIN5flash11enable_sm90INS1_16FlashAttnFwdSm90INS1_25CollectiveMainloopFwdSm90ILi2EN4cute5tupleIJNS5_1CILi1EEES8_S8_EEENS6_IJNS7_ILi128EEENS7_ILi224EEESA_EEELi128ENS_12float_e4m3_tEfNS_4arch4Sm90ELb1ELb0ELb1ELb0ELb0ELb0ELb0ELb1ELb1ELb0ELb0ELb0EEENS1_21CollectiveEpilogueFwdINS6_IJSA_SA_SB_EEES9_NS_10bfloat16_tESF_Li256ELb0ELb0ELb0ELb1EEENS1_30DynamicPersistentTileSchedulerILi256ELi128ELb0ELb0ELb1EEEEEEEEEvNT_6ParamsE --------------------------
	.section	.text._ZN7cutlass13device_kernelIN5flash11enable_sm90INS1_16FlashAttnFwdSm90INS1_25CollectiveMainloopFwdSm90ILi2EN4cute5tupleIJNS5_1CILi1EEES8_S8_EEENS6_IJNS7_ILi128EEENS7_ILi224EEESA_EEELi128ENS_12float_e4m3_tEfNS_4arch4Sm90ELb1ELb0ELb1ELb0ELb0ELb0ELb0ELb1ELb1ELb0ELb0ELb0EEENS1_21CollectiveEpilogueFwdINS6_IJSA_SA_SB_EEES9_NS_10bfloat16_tESF_Li256ELb0ELb0ELb0ELb1EEENS1_30DynamicPersistentTileSchedulerILi256ELi128ELb0ELb0ELb1EEEEEEEEEvNT_6ParamsE,"ax",@progbits
	.align	128
.text._ZN7cutlass13device_kernelIN5flash11enable_sm90INS1_16FlashAttnFwdSm90INS1_25CollectiveMainloopFwdSm90ILi2EN4cute5tupleIJNS5_1CILi1EEES8_S8_EEENS6_IJNS7_ILi128EEENS7_ILi224EEESA_EEELi128ENS_12float_e4m3_tEfNS_4arch4Sm90ELb1ELb0ELb1ELb0ELb0ELb0ELb0ELb1ELb1ELb0ELb0ELb0EEENS1_21CollectiveEpilogueFwdINS6_IJSA_SA_SB_EEES9_NS_10bfloat16_tESF_Li256ELb0ELb0ELb0ELb1EEENS1_30DynamicPersistentTileSchedulerILi256ELi128ELb0ELb0ELb1EEEEEEEEEvNT_6ParamsE:
        .type           _ZN7cutlass13device_kernelIN5flash11enable_sm90INS1_16FlashAttnFwdSm90INS1_25CollectiveMainloopFwdSm90ILi2EN4cute5tupleIJNS5_1CILi1EEES8_S8_EEENS6_IJNS7_ILi128EEENS7_ILi224EEESA_EEELi128ENS_12float_e4m3_tEfNS_4arch4Sm90ELb1ELb0ELb1ELb0ELb0ELb0ELb0ELb1ELb1ELb0ELb0ELb0EEENS1_21CollectiveEpilogueFwdINS6_IJSA_SA_SB_EEES9_NS_10bfloat16_tESF_Li256ELb0ELb0ELb0ELb1EEENS1_30DynamicPersistentTileSchedulerILi256ELi128ELb0ELb0ELb1EEEEEEEEEvNT_6ParamsE,@function
        .size           _ZN7cutlass13device_kernelIN5flash11enable_sm90INS1_16FlashAttnFwdSm90INS1_25CollectiveMainloopFwdSm90ILi2EN4cute5tupleIJNS5_1CILi1EEES8_S8_EEENS6_IJNS7_ILi128EEENS7_ILi224EEESA_EEELi128ENS_12float_e4m3_tEfNS_4arch4Sm90ELb1ELb0ELb1ELb0ELb0ELb0ELb0ELb1ELb1ELb0ELb0ELb0EEENS1_21CollectiveEpilogueFwdINS6_IJSA_SA_SB_EEES9_NS_10bfloat16_tESF_Li256ELb0ELb0ELb0ELb1EEENS1_30DynamicPersistentTileSchedulerILi256ELi128ELb0ELb0ELb1EEEEEEEEEvNT_6ParamsE,(.L_x_15 - _ZN7cutlass13device_kernelIN5flash11enable_sm90INS1_16FlashAttnFwdSm90INS1_25CollectiveMainloopFwdSm90ILi2EN4cute5tupleIJNS5_1CILi1EEES8_S8_EEENS6_IJNS7_ILi128EEENS7_ILi224EEESA_EEELi128ENS_12float_e4m3_tEfNS_4arch4Sm90ELb1ELb0ELb1ELb0ELb0ELb0ELb0ELb1ELb1ELb0ELb0ELb0EEENS1_21CollectiveEpilogueFwdINS6_IJSA_SA_SB_EEES9_NS_10bfloat16_tESF_Li256ELb0ELb0ELb0ELb1EEENS1_30DynamicPersistentTileSchedulerILi256ELi128ELb0ELb0ELb1EEEEEEEEEvNT_6ParamsE)
        .other          _ZN7cutlass13device_kernelIN5flash11enable_sm90INS1_16FlashAttnFwdSm90INS1_25CollectiveMainloopFwdSm90ILi2EN4cute5tupleIJNS5_1CILi1EEES8_S8_EEENS6_IJNS7_ILi128EEENS7_ILi224EEESA_EEELi128ENS_12float_e4m3_tEfNS_4arch4Sm90ELb1ELb0ELb1ELb0ELb0ELb0ELb0ELb1ELb1ELb0ELb0ELb0EEENS1_21CollectiveEpilogueFwdINS6_IJSA_SA_SB_EEES9_NS_10bfloat16_tESF_Li256ELb0ELb0ELb0ELb1EEENS1_30DynamicPersistentTileSchedulerILi256ELi128ELb0ELb0ELb1EEEEEEEEEvNT_6ParamsE,@"STO_CUDA_ENTRY STV_DEFAULT"
_ZN7cutlass13device_kernelIN5flash11enable_sm90INS1_16FlashAttnFwdSm90INS1_25CollectiveMainloopFwdSm90ILi2EN4cute5tupleIJNS5_1CILi1EEES8_S8_EEENS6_IJNS7_ILi128EEENS7_ILi224EEESA_EEELi128ENS_12float_e4m3_tEfNS_4arch4Sm90ELb1ELb0ELb1ELb0ELb0ELb0ELb0ELb1ELb1ELb0ELb0ELb0EEENS1_21CollectiveEpilogueFwdINS6_IJSA_SA_SB_EEES9_NS_10bfloat16_tESF_Li256ELb0ELb0ELb0ELb1EEENS1_30DynamicPersistentTileSchedulerILi256ELi128ELb0ELb0ELb1EEEEEEEEEvNT_6ParamsE:
[----:B------:R-:W-:Y:S01]  /*0000*/  LDC R1, c[0x0][0x37c] ;  /* 0x0000df00ff017b82 */ /* 0x000fe20000000800 */
[----:B------:R-:W-:Y:S05]  /*0010*/  EXIT ;  /* 0x000000000000794d */ /* 0x000fea0003800000 */
.L_x_6:
        /* <DEDUP_REMOVED lines=14> */
.L_x_15:


//--------------------- .text._ZN7cutlass13device_kernelIN5flash11enable_sm90INS1_16FlashAttnFwdSm90INS1_25CollectiveMainloopFwdSm90ILi2EN4cute5tupleIJNS5_1CILi1EEES8_S8_EEENS6_IJNS7_ILi128EEENS7_ILi224EEESA_EEELi128ENS_12float_e4m3_tEfNS_4arch4Sm90ELb1ELb0ELb1ELb1ELb0ELb0ELb0ELb1ELb1ELb0ELb0ELb0EEENS1_21CollectiveEpilogueFwdINS6_IJSA_SA_SB_EEES9_NS_10bfloat16_tESF_Li256ELb1ELb0ELb0ELb1EEENS1_36VarlenDynamicPersistentTileSchedulerILi128ELi224ELi256ELi128ELb0ELb0ELb1ELb1ELb1ELb1EEEEEEEEEvNT_6ParamsE --------------------------
	.section	.text._ZN7cutlass13device_kernelIN5flash11enable_sm90INS1_16FlashAttnFwdSm90INS1_25CollectiveMainloopFwdSm90ILi2EN4cute5tupleIJNS5_1CILi1EEES8_S8_EEENS6_IJNS7_ILi128EEENS7_ILi224EEESA_EEELi128ENS_12float_e4m3_tEfNS_4arch4Sm90ELb1ELb0ELb1ELb1ELb0ELb0ELb0ELb1ELb1ELb0ELb0ELb0EEENS1_21CollectiveEpilogueFwdINS6_IJSA_SA_SB_EEES9_NS_10bfloat16_tESF_Li256ELb1ELb0ELb0ELb1EEENS1_36VarlenDynamicPersistentTileSchedulerILi128ELi224ELi256ELi128ELb0ELb0ELb1ELb1ELb1ELb1EEEEEEEEEvNT_6ParamsE,"ax",@progbits
	.align	128
.text._ZN7cutlass13device_kernelIN5flash11enable_sm90INS1_16FlashAttnFwdSm90INS1_25CollectiveMainloopFwdSm90ILi2EN4cute5tupleIJNS5_1CILi1EEES8_S8_EEENS6_IJNS7_ILi128EEENS7_ILi224EEESA_EEELi128ENS_12float_e4m3_tEfNS_4arch4Sm90ELb1ELb0ELb1ELb1ELb0ELb0ELb0ELb1ELb1ELb0ELb0ELb0EEENS1_21CollectiveEpilogueFwdINS6_IJSA_SA_SB_EEES9_NS_10bfloat16_tESF_Li256ELb1ELb0ELb0ELb1EEENS1_36VarlenDynamicPersistentTileSchedulerILi128ELi224ELi256ELi128ELb0ELb0ELb1ELb1ELb1ELb1EEEEEEEEEvNT_6ParamsE:
        .type           _ZN7cutlass13device_kernelIN5flash11enable_sm90INS1_16FlashAttnFwdSm90INS1_25CollectiveMainloopFwdSm90ILi2EN4cute5tupleIJNS5_1CILi1EEES8_S8_EEENS6_IJNS7_ILi128EEENS7_ILi224EEESA_EEELi128ENS_12float_e4m3_tEfNS_4arch4Sm90ELb1ELb0ELb1ELb1ELb0ELb0ELb0ELb1ELb1ELb0ELb0ELb0EEENS1_21CollectiveEpilogueFwdINS6_IJSA_SA_SB_EEES9_NS_10bfloat16_tESF_Li256ELb1ELb0ELb0ELb1EEENS1_36VarlenDynamicPersistentTileSchedulerILi128ELi224ELi256ELi128ELb0ELb0ELb1ELb1ELb1ELb1EEEEEEEEEvNT_6ParamsE,@function
        .size           _ZN7cutlass13device_kernelIN5flash11enable_sm90INS1_16FlashAttnFwdSm90INS1_25CollectiveMainloopFwdSm90ILi2EN4cute5tupleIJNS5_1CILi1EEES8_S8_EEENS6_IJNS7_ILi128EEENS7_ILi224EEESA_EEELi128ENS_12float_e4m3_tEfNS_4arch4Sm90ELb1ELb0ELb1ELb1ELb0ELb0ELb0ELb1ELb1ELb0ELb0ELb0EEENS1_21CollectiveEpilogueFwdINS6_IJSA_SA_SB_EEES9_NS_10bfloat16_tESF_Li256ELb1ELb0ELb0ELb1EEENS1_36VarlenDynamicPersistentTileSchedulerILi128ELi224ELi256ELi128ELb0ELb0ELb1ELb1ELb1ELb1EEEEEEEEEvNT_6ParamsE,(.L_x_16 - _ZN7cutlass13device_kernelIN5flash11enable_sm90INS1_16FlashAttnFwdSm90INS1_25CollectiveMainloopFwdSm90ILi2EN4cute5tupleIJNS5_1CILi1EEES8_S8_EEENS6_IJNS7_ILi128EEENS7_ILi224EEESA_EEELi128ENS_12float_e4m3_tEfNS_4arch4Sm90ELb1ELb0ELb1ELb1ELb0ELb0ELb0ELb1ELb1ELb0ELb0ELb0EEENS1_21CollectiveEpilogueFwdINS6_IJSA_SA_SB_EEES9_NS_10bfloat16_tESF_Li256ELb1ELb0ELb0ELb1EEENS1_36VarlenDynamicPersistentTileSchedulerILi128ELi224ELi256ELi128ELb0ELb0ELb1ELb1ELb1ELb1EEEEEEEEEvNT_6ParamsE)
        .other          _ZN7cutlass13device_kernelIN5flash11enable_sm90INS1_16FlashAttnFwdSm90INS1_25CollectiveMainloopFwdSm90ILi2EN4cute5tupleIJNS5_1CILi1EEES8_S8_EEENS6_IJNS7_ILi128EEENS7_ILi224EEESA_EEELi128ENS_12float_e4m3_tEfNS_4arch4Sm90ELb1ELb0ELb1ELb1ELb0ELb0ELb0ELb1ELb1ELb0ELb0ELb0EEENS1_21CollectiveEpilogueFwdINS6_IJSA_SA_SB_EEES9_NS_10bfloat16_tESF_Li256ELb1ELb0ELb0ELb1EEENS1_36VarlenDynamicPersistentTileSchedulerILi128ELi224ELi256ELi128ELb0ELb0ELb1ELb1ELb1ELb1EEEEEEEEEvNT_6ParamsE,@"STO_CUDA_ENTRY STV_DEFAULT"
_ZN7cutlass13device_kernelIN5flash11enable_sm90INS1_16FlashAttnFwdSm90INS1_25CollectiveMainloopFwdSm90ILi2EN4cute5tupleIJNS5_1CILi1EEES8_S8_EEENS6_IJNS7_ILi128EEENS7_ILi224EEESA_EEELi128ENS_12float_e4m3_tEfNS_4arch4Sm90ELb1ELb0ELb1ELb1ELb0ELb0ELb0ELb1ELb1ELb0ELb0ELb0EEENS1_21CollectiveEpilogueFwdINS6_IJSA_SA_SB_EEES9_NS_10bfloat16_tESF_Li256ELb1ELb0ELb0ELb1EEENS1_36VarlenDynamicPersistentTileSchedulerILi128ELi224ELi256ELi128ELb0ELb0ELb1ELb1ELb1ELb1EEEEEEEEEvNT_6ParamsE:
[----:B------:R-:W-:Y:S01]  /*0000*/  LDC R1, c[0x0][0x37c] ;  /* 0x0000df00ff017b82 */ /* 0x000fe20000000800 */
[----:B------:R-:W-:Y:S05]  /*0010*/  EXIT ;  /* 0x000000000000794d */ /* 0x000fea0003800000 */
.L_x_7:
        /* <DEDUP_REMOVED lines=14> */
.L_x_16:


//--------------------- .text._ZN7cutlass13device_kernelIN5flash11enable_sm90INS1_16FlashAttnFwdSm90INS1_25CollectiveMainloopFwdSm90ILi2EN4cute5tupleIJNS5_1CILi1EEES8_S8_EEENS6_IJNS7_ILi128EEENS7_ILi224EEESA_EEELi128ENS_12float_e4m3_tEfNS_4arch4Sm90ELb1ELb0ELb1ELb1ELb0ELb1ELb0ELb1ELb1ELb0ELb0ELb0EEENS1_21CollectiveEpilogueFwdINS6_IJSA_SA_SB_EEES9_NS_10bfloat16_tESF_Li256ELb1ELb0ELb0ELb1EEENS1_36VarlenDynamicPersistentTileSchedulerILi128ELi224ELi256ELi128ELb0ELb0ELb1ELb1ELb1ELb1EEEEEEEEEvNT_6ParamsE --------------------------
	.section	.text._ZN7cutlass13device_kernelIN5flash11enable_sm90INS1_16FlashAttnFwdSm90INS1_25CollectiveMainloopFwdSm90ILi2EN4cute5tupleIJNS5_1CILi1EEES8_S8_EEENS6_IJNS7_ILi128EEENS7_ILi224EEESA_EEELi128ENS_12float_e4m3_tEfNS_4arch4Sm90ELb1ELb0ELb1ELb1ELb0ELb1ELb0ELb1ELb1ELb0ELb0ELb0EEENS1_21CollectiveEpilogueFwdINS6_IJSA_SA_SB_EEES9_NS_10bfloat16_tESF_Li256ELb1ELb0ELb0ELb1EEENS1_36VarlenDynamicPersistentTileSchedulerILi128ELi224ELi256ELi128ELb0ELb0ELb1ELb1ELb1ELb1EEEEEEEEEvNT_6ParamsE,"ax",@progbits
	.align	128
.text._ZN7cutlass13device_kernelIN5flash11enable_sm90INS1_16FlashAttnFwdSm90INS1_25CollectiveMainloopFwdSm90ILi2EN4cute5tupleIJNS5_1CILi1EEES8_S8_EEENS6_IJNS7_ILi128EEENS7_ILi224EEESA_EEELi128ENS_12float_e4m3_tEfNS_4arch4Sm90ELb1ELb0ELb1ELb1ELb0ELb1ELb0ELb1ELb1ELb0ELb0ELb0EEENS1_21CollectiveEpilogueFwdINS6_IJSA_SA_SB_EEES9_NS_10bfloat16_tESF_Li256ELb1ELb0ELb0ELb1EEENS1_36VarlenDynamicPersistentTileSchedulerILi128ELi224ELi256ELi128ELb0ELb0ELb1ELb1ELb1ELb1EEEEEEEEEvNT_6ParamsE:
        .type           _ZN7cutlass13device_kernelIN5flash11enable_sm90INS1_16FlashAttnFwdSm90INS1_25CollectiveMainloopFwdSm90ILi2EN4cute5tupleIJNS5_1CILi1EEES8_S8_EEENS6_IJNS7_ILi128EEENS7_ILi224EEESA_EEELi128ENS_12float_e4m3_tEfNS_4arch4Sm90ELb1ELb0ELb1ELb1ELb0ELb1ELb0ELb1ELb1ELb0ELb0ELb0EEENS1_21CollectiveEpilogueFwdINS6_IJSA_SA_SB_EEES9_NS_10bfloat16_tESF_Li256ELb1ELb0ELb0ELb1EEENS1_36VarlenDynamicPersistentTileSchedulerILi128ELi224ELi256ELi128ELb0ELb0ELb1ELb1ELb1ELb1EEEEEEEEEvNT_6ParamsE,@function
        .size           _ZN7cutlass13device_kernelIN5flash11enable_sm90INS1_16FlashAttnFwdSm90INS1_25CollectiveMainloopFwdSm90ILi2EN4cute5tupleIJNS5_1CILi1EEES8_S8_EEENS6_IJNS7_ILi128EEENS7_ILi224EEESA_EEELi128ENS_12float_e4m3_tEfNS_4arch4Sm90ELb1ELb0ELb1ELb1ELb0ELb1ELb0ELb1ELb1ELb0ELb0ELb0EEENS1_21CollectiveEpilogueFwdINS6_IJSA_SA_SB_EEES9_NS_10bfloat16_tESF_Li256ELb1ELb0ELb0ELb1EEENS1_36VarlenDynamicPersistentTileSchedulerILi128ELi224ELi256ELi128ELb0ELb0ELb1ELb1ELb1ELb1EEEEEEEEEvNT_6ParamsE,(.L_x_17 - _ZN7cutlass13device_kernelIN5flash11enable_sm90INS1_16FlashAttnFwdSm90INS1_25CollectiveMainloopFwdSm90ILi2EN4cute5tupleIJNS5_1CILi1EEES8_S8_EEENS6_IJNS7_ILi128EEENS7_ILi224EEESA_EEELi128ENS_12float_e4m3_tEfNS_4arch4Sm90ELb1ELb0ELb1ELb1ELb0ELb1ELb0ELb1ELb1ELb0ELb0ELb0EEENS1_21CollectiveEpilogueFwdINS6_IJSA_SA_SB_EEES9_NS_10bfloat16_tESF_Li256ELb1ELb0ELb0ELb1EEENS1_36VarlenDynamicPersistentTileSchedulerILi128ELi224ELi256ELi128ELb0ELb0ELb1ELb1ELb1ELb1EEEEEEEEEvNT_6ParamsE)
        .other          _ZN7cutlass13device_kernelIN5flash11enable_sm90INS1_16FlashAttnFwdSm90INS1_25CollectiveMainloopFwdSm90ILi2EN4cute5tupleIJNS5_1CILi1EEES8_S8_EEENS6_IJNS7_ILi128EEENS7_ILi224EEESA_EEELi128ENS_12float_e4m3_tEfNS_4arch4Sm90ELb1ELb0ELb1ELb1ELb0ELb1ELb0ELb1ELb1ELb0ELb0ELb0EEENS1_21CollectiveEpilogueFwdINS6_IJSA_SA_SB_EEES9_NS_10bfloat16_tESF_Li256ELb1ELb0ELb0ELb1EEENS1_36VarlenDynamicPersistentTileSchedulerILi128ELi224ELi256ELi128ELb0ELb0ELb1ELb1ELb1ELb1EEEEEEEEEvNT_6ParamsE,@"STO_CUDA_ENTRY STV_DEFAULT"
_ZN7cutlass13device_kernelIN5flash11enable_sm90INS1_16FlashAttnFwdSm90INS1_25CollectiveMainloopFwdSm90ILi2EN4cute5tupleIJNS5_1CILi1EEES8_S8_EEENS6_IJNS7_ILi128EEENS7_ILi224EEESA_EEELi128ENS_12float_e4m3_tEfNS_4arch4Sm90ELb1ELb0ELb1ELb1ELb0ELb1ELb0ELb1ELb1ELb0ELb0ELb0EEENS1_21CollectiveEpilogueFwdINS6_IJSA_SA_SB_EEES9_NS_10bfloat16_tESF_Li256ELb1ELb0ELb0ELb1EEENS1_36VarlenDynamicPersistentTileSchedulerILi128ELi224ELi256ELi128ELb0ELb0ELb1ELb1ELb1ELb1EEEEEEEEEvNT_6ParamsE:
[----:B------:R-:W-:Y:S01]  /*0000*/  LDC R1, c[0x0][0x37c] ;  /* 0x0000df00ff017b82 */ /* 0x000fe20000000800 */
[----:B------:R-:W-:Y:S05]  /*0010*/  EXIT ;  /* 0x000000000000794d */ /* 0x000fea0003800000 */
.L_x_8:
        /* <DEDUP_REMOVED lines=14> */
.L_x_17:


//--------------------- .nv.shared.reserved.0     --------------------------
	.section	.nv.shared.reserved.0,"aw",@nobits
	.weak		__nv_reservedSMEM_offset_0_alias
	.size		__nv_reservedSMEM_offset_0_alias, 0, 64
	.other		__nv_reservedSMEM_offset_0_alias,@"STO_CUDA_RESERVED_SHARED STV_DEFAULT"
__nv_reservedSMEM_offset_0_alias:
	.zero		0
	.zero		64


//--------------------- .nv.global                --------------------------
	.section	.nv.global,"aw",@nobits
.nv.global:
	.type		_ZN74_INTERNAL_9998732c_38_flash_fwd_hdim128_e4m3_softcap_sm90_cu_ceb34e2a_29924cute1_E,@object
	.size		_ZN74_INTERNAL_9998732c_38_flash_fwd_hdim128_e4m3_softcap_sm90_cu_ceb34e2a_29924cute1_E,(_ZN74_INTERNAL_9998732c_38_flash_fwd_hdim128_e4m3_softcap_sm90_cu_ceb34e2a_29924cuda3std3__45__cpo6cbeginE - _ZN74_INTERNAL_9998732c_38_flash_fwd_hdim128_e4m3_softcap_sm90_cu_ceb34e2a_29924cute1_E)
_ZN74_INTERNAL_9998732c_38_flash_fwd_hdim128_e4m3_softcap_sm90_cu_ceb34e2a_29924cute1_E:
	.zero		1
	.type		_ZN74_INTERNAL_9998732c_38_flash_fwd_hdim128_e4m3_softcap_sm90_cu_ceb34e2a_29924cuda3std3__45__cpo6cbeginE,@object
	.size		_ZN74_INTERNAL_9998732c_38_flash_fwd_hdim128_e4m3_softcap_sm90_cu_ceb34e2a_29924cuda3std3__45__cpo6cbeginE,(_ZN74_INTERNAL_9998732c_38_flash_fwd_hdim128_e4m3_softcap_sm90_cu_ceb34e2a_29924cuda3std3__48in_placeE - _ZN74_INTERNAL_9998732c_38_flash_fwd_hdim128_e4m3_softcap_sm90_cu_ceb34e2a_29924cuda3std3__45__cpo6cbeginE)
_ZN74_INTERNAL_9998732c_38_flash_fwd_hdim128_e4m3_softcap_sm90_cu_ceb34e2a_29924cuda3std3__45__cpo6cbeginE:
	.zero		1
	.type		_ZN74_INTERNAL_9998732c_38_flash_fwd_hdim128_e4m3_softcap_sm90_cu_ceb34e2a_29924cuda3std3__48in_placeE,@object
	.size		_ZN74_INTERNAL_9998732c_38_flash_fwd_hdim128_e4m3_softcap_sm90_cu_ceb34e2a_29924cuda3std3__48in_placeE,(_ZN74_INTERNAL_9998732c_38_flash_fwd_hdim128_e4m3_softcap_sm90_cu_ceb34e2a_29924cuda3std6ranges3__45__cpo9iter_moveE - _ZN74_INTERNAL_9998732c_38_flash_fwd_hdim128_e4m3_softcap_sm90_cu_ceb34e2a_29924cuda3std3__48in_placeE)
_ZN74_INTERNAL_9998732c_38_flash_fwd_hdim128_e4m3_softcap_sm90_cu_ceb34e2a_29924cuda3std3__48in_placeE:
	.zero		1
	.type		_ZN74_INTERNAL_9998732c_38_flash_fwd_hdim128_e4m3_softcap_sm90_cu_ceb34e2a_29924cuda3std6ranges3__45__cpo9iter_moveE,@object
	.size		_ZN74_INTERNAL_9998732c_38_flash_fwd_hdim128_e4m3_softcap_sm90_cu_ceb34e2a_29924cuda3std6ranges3__45__cpo9iter_moveE,(_ZN74_INTERNAL_9998732c_38_flash_fwd_hdim128_e4m3_softcap_sm90_cu_ceb34e2a_29924cuda3std3__45__cpo5beginE - _ZN74_INTERNAL_9998732c_38_flash_fwd_hdim128_e4m3_softcap_sm90_cu_ceb34e2a_29924cuda3std6ranges3__45__cpo9iter_moveE)
_ZN74_INTERNAL_9998732c_38_flash_fwd_hdim128_e4m3_softcap_sm90_cu_ceb34e2a_29924cuda3std6ranges3__45__cpo9iter_moveE:
	.zero		1
	.type		_ZN74_INTERNAL_9998732c_38_flash_fwd_hdim128_e4m3_softcap_sm90_cu_ceb34e2a_29924cuda3std3__45__cpo5beginE,@object
	.size		_ZN74_INTERNAL_9998732c_38_flash_fwd_hdim128_e4m3_softcap_sm90_cu_ceb34e2a_29924cuda3std3__45__cpo5beginE,(_ZN74_INTERNAL_9998732c_38_flash_fwd_hdim128_e4m3_softcap_sm90_cu_ceb34e2a_29924cuda3std3__476_GLOBAL__N__9998732c_38_flash_fwd_hdim128_e4m3_softcap_sm90_cu_ceb34e2a_29926ignoreE - _ZN74_INTERNAL_9998732c_38_flash_fwd_hdim128_e4m3_softcap_sm90_cu_ceb34e2a_29924cuda3std3__45__cpo5beginE)
_ZN74_INTERNAL_9998732c_38_flash_fwd_hdim128_e4m3_softcap_sm90_cu_ceb34e2a_29924cuda3std3__45__cpo5beginE:
	.zero		1
	.type		_ZN74_INTERNAL_9998732c_38_flash_fwd_hdim128_e4m3_softcap_sm90_cu_ceb34e2a_29924cuda3std3__476_GLOBAL__N__9998732c_38_flash_fwd_hdim128_e4m3_softcap_sm90_cu_ceb34e2a_29926ignoreE,@object
	.size		_ZN74_INTERNAL_9998732c_38_flash_fwd_hdim128_e4m3_softcap_sm90_cu_ceb34e2a_29924cuda3std3__476_GLOBAL__N__9998732c_38_flash_fwd_hdim128_e4m3_softcap_sm90_cu_ceb34e2a_29926ignoreE,(_ZN74_INTERNAL_9998732c_38_flash_fwd_hdim128_e4m3_softcap_sm90_cu_ceb34e2a_29924cute7productE - _ZN74_INTERNAL_9998732c_38_flash_fwd_hdim128_e4m3_softcap_sm90_cu_ceb34e2a_29924cuda3std3__476_GLOBAL__N__9998732c_38_flash_fwd_hdim128_e4m3_softcap_sm90_cu_ceb34e2a_29926ignoreE)
_ZN74_INTERNAL_9998732c_38_flash_fwd_hdim128_e4m3_softcap_sm90_cu_ceb34e2a_29924cuda3std3__476_GLOBAL__N__9998732c_38_flash_fwd_hdim128_e4m3_softcap_sm90_cu_ceb34e2a_29926ignoreE:
	.zero		1
	.type		_ZN74_INTERNAL_9998732c_38_flash_fwd_hdim128_e4m3_softcap_sm90_cu_ceb34e2a_29924cute7productE,@object
	.size		_ZN74_INTERNAL_9998732c_38_flash_fwd_hdim128_e4m3_softcap_sm90_cu_ceb34e2a_29924cute7productE,(_ZN74_INTERNAL_9998732c_38_flash_fwd_hdim128_e4m3_softcap_sm90_cu_ceb34e2a_29924cuda3std3__45__cpo3endE - _ZN74_INTERNAL_9998732c_38_flash_fwd_hdim128_e4m3_softcap_sm90_cu_ceb34e2a_29924cute7productE)
_ZN74_INTERNAL_9998732c_38_flash_fwd_hdim128_e4m3_softcap_sm90_cu_ceb34e2a_29924cute7productE:
	.zero		1
	.type		_ZN74_INTERNAL_9998732c_38_flash_fwd_hdim128_e4m3_softcap_sm90_cu_ceb34e2a_29924cuda3std3__45__cpo3endE,@object
	.size		_ZN74_INTERNAL_9998732c_38_flash_fwd_hdim128_e4m3_softcap_sm90_cu_ceb34e2a_29924cuda3std3__45__cpo3endE,(_ZN74_INTERNAL_9998732c_38_flash_fwd_hdim128_e4m3_softcap_sm90_cu_ceb34e2a_29924cuda3std3__419piecewise_constructE - _ZN74_INTERNAL_9998732c_38_flash_fwd_hdim128_e4m3_softcap_sm90_cu_ceb34e2a_29924cuda3std3__45__cpo3endE)
_ZN74_INTERNAL_9998732c_38_flash_fwd_hdim128_e4m3_softcap_sm90_cu_ceb34e2a_29924cuda3std3__45__cpo3endE:
	.zero		1
	.type		_ZN74_INTERNAL_9998732c_38_flash_fwd_hdim128_e4m3_softcap_sm90_cu_ceb34e2a_29924cuda3std3__419piecewise_constructE,@object
	.size		_ZN74_INTERNAL_9998732c_38_flash_fwd_hdim128_e4m3_softcap_sm90_cu_ceb34e2a_29924cuda3std3__419piecewise_constructE,(_ZN74_INTERNAL_9998732c_38_flash_fwd_hdim128_e4m3_softcap_sm90_cu_ceb34e2a_29924cuda3std3__45__cpo4cendE - _ZN74_INTERNAL_9998732c_38_flash_fwd_hdim128_e4m3_softcap_sm90_cu_ceb34e2a_29924cuda3std3__419piecewise_constructE)
_ZN74_INTERNAL_9998732c_38_flash_fwd_hdim128_e4m3_softcap_sm90_cu_ceb34e2a_29924cuda3std3__419piecewise_constructE:
	.zero		1
	.type		_ZN74_INTERNAL_9998732c_38_flash_fwd_hdim128_e4m3_softcap_sm90_cu_ceb34e2a_29924cuda3std3__45__cpo4cendE,@object
	.size		_ZN74_INTERNAL_9998732c_38_flash_fwd_hdim128_e4m3_softcap_sm90_cu_ceb34e2a_29924cuda3std3__45__cpo4cendE,(_ZN74_INTERNAL_9998732c_38_flash_fwd_hdim128_e4m3_softcap_sm90_cu_ceb34e2a_29924cuda3std6ranges3__45__cpo4swapE - _ZN74_INTERNAL_9998732c_38_flash_fwd_hdim128_e4m3_softcap_sm90_cu_ceb34e2a_29924cuda3std3__45__cpo4cendE)
_ZN74_INTERNAL_9998732c_38_flash_fwd_hdim128_e4m3_softcap_sm90_cu_ceb34e2a_29924cuda3std3__45__cpo4cendE:
	.zero		1
	.type		_ZN74_INTERNAL_9998732c_38_flash_fwd_hdim128_e4m3_softcap_sm90_cu_ceb34e2a_29924cuda3std6ranges3__45__cpo4swapE,@object
	.size		_ZN74_INTERNAL_9998732c_38_flash_fwd_hdim128_e4m3_softcap_sm90_cu_ceb34e2a_29924cuda3std6ranges3__45__cpo4swapE,(.L_7 - _ZN74_INTERNAL_9998732c_38_flash_fwd_hdim128_e4m3_softcap_sm90_cu_ceb34e2a_29924cuda3std6ranges3__45__cpo4swapE)
_ZN74_INTERNAL_9998732c_38_flash_fwd_hdim128_e4m3_softcap_sm90_cu_ceb34e2a_29924cuda3std6ranges3__45__cpo4swapE:
	.zero		1
.L_7:


//--------------------- .nv.constant0._ZN7cutlass13device_kernelIN5flash11enable_sm90INS1_16FlashAttnFwdSm90INS1_25CollectiveMainloopFwdSm90ILi2EN4cute5tupleIJNS5_1CILi1EEES8_S8_EEENS6_IJNS7_ILi128EEENS7_ILi224EEESA_EEELi128ENS_12float_e4m3_tEfNS_4arch4Sm90ELb0ELb0ELb1ELb0ELb0ELb0ELb0ELb1ELb1ELb0ELb0ELb0EEENS1_21CollectiveEpilogueFwdINS6_IJSA_SA_SB_EEES9_NS_10bfloat16_tESF_Li256ELb0ELb0ELb0ELb1EEENS1_29StaticPersistentTileSchedulerILb0EEEEEEEEEvNT_6ParamsE --------------------------
	.section	.nv.constant0._ZN7cutlass13device_kernelIN5flash11enable_sm90INS1_16FlashAttnFwdSm90INS1_25CollectiveMainloopFwdSm90ILi2EN4cute5tupleIJNS5_1CILi1EEES8_S8_EEENS6_IJNS7_ILi128EEENS7_ILi224EEESA_EEELi128ENS_12float_e4m3_tEfNS_4arch4Sm90ELb0ELb0ELb1ELb0ELb0ELb0ELb0ELb1ELb1ELb0ELb0ELb0EEENS1_21CollectiveEpilogueFwdINS6_IJSA_SA_SB_EEES9_NS_10bfloat16_tESF_Li256ELb0ELb0ELb0ELb1EEENS1_29StaticPersistentTileSchedulerILb0EEEEEEEEEvNT_6ParamsE,"a",@progbits
	.sectionflags	@""
	.align	4
.nv.constant0._ZN7cutlass13device_kernelIN5flash11enable_sm90INS1_16FlashAttnFwdSm90INS1_25CollectiveMainloopFwdSm90ILi2EN4cute5tupleIJNS5_1CILi1EEES8_S8_EEENS6_IJNS7_ILi128EEENS7_ILi224EEESA_EEELi128ENS_12float_e4m3_tEfNS_4arch4Sm90ELb0ELb0ELb1ELb0ELb0ELb0ELb0ELb1ELb1ELb0ELb0ELb0EEENS1_21CollectiveEpilogueFwdINS6_IJSA_SA_SB_EEES9_NS_10bfloat16_tESF_Li256ELb0ELb0ELb0ELb1EEENS1_29StaticPersistentTileSchedulerILb0EEEEEEEEEvNT_6ParamsE:
	.zero		3840


//--------------------- .nv.constant0._ZN7cutlass13device_kernelIN5flash11enable_sm90INS1_16FlashAttnFwdSm90INS1_25CollectiveMainloopFwdSm90ILi2EN4cute5tupleIJNS5_1CILi1EEES8_S8_EEENS6_IJNS7_ILi128EEENS7_ILi224EEESA_EEELi128ENS_12float_e4m3_tEfNS_4arch4Sm90ELb0ELb0ELb1ELb1ELb0ELb0ELb0ELb1ELb1ELb0ELb0ELb0EEENS1_21CollectiveEpilogueFwdINS6_IJSA_SA_SB_EEES9_NS_10bfloat16_tESF_Li256ELb1ELb0ELb0ELb1EEENS1_36VarlenDynamicPersistentTileSchedulerILi128ELi224ELi256ELi128ELb0ELb0ELb1ELb0ELb1ELb1EEEEEEEEEvNT_6ParamsE --------------------------
	.section	.nv.constant0._ZN7cutlass13device_kernelIN5flash11enable_sm90INS1_16FlashAttnFwdSm90INS1_25CollectiveMainloopFwdSm90ILi2EN4cute5tupleIJNS5_1CILi1EEES8_S8_EEENS6_IJNS7_ILi128EEENS7_ILi224EEESA_EEELi128ENS_12float_e4m3_tEfNS_4arch4Sm90ELb0ELb0ELb1ELb1ELb0ELb0ELb0ELb1ELb1ELb0ELb0ELb0EEENS1_21CollectiveEpilogueFwdINS6_IJSA_SA_SB_EEES9_NS_10bfloat16_tESF_Li256ELb1ELb0ELb0ELb1EEENS1_36VarlenDynamicPersistentTileSchedulerILi128ELi224ELi256ELi128ELb0ELb0ELb1ELb0ELb1ELb1EEEEEEEEEvNT_6ParamsE,"a",@progbits
	.sectionflags	@""
	.align	4
.nv.constant0._ZN7cutlass13device_kernelIN5flash11enable_sm90INS1_16FlashAttnFwdSm90INS1_25CollectiveMainloopFwdSm90ILi2EN4cute5tupleIJNS5_1CILi1EEES8_S8_EEENS6_IJNS7_ILi128EEENS7_ILi224EEESA_EEELi128ENS_12float_e4m3_tEfNS_4arch4Sm90ELb0ELb0ELb1ELb1ELb0ELb0ELb0ELb1ELb1ELb0ELb0ELb0EEENS1_21CollectiveEpilogueFwdINS6_IJSA_SA_SB_EEES9_NS_10bfloat16_tESF_Li256ELb1ELb0ELb0ELb1EEENS1_36VarlenDynamicPersistentTileSchedulerILi128ELi224ELi256ELi128ELb0ELb0ELb1ELb0ELb1ELb1EEEEEEEEEvNT_6ParamsE:
	.zero		3456


//--------------------- .nv.constant0._ZN7cutlass13device_kernelIN5flash11enable_sm90INS1_16FlashAttnFwdSm90INS1_25CollectiveMainloopFwdSm90ILi2EN4cute5tupleIJNS5_1CILi1EEES8_S8_EEENS6_IJNS7_ILi128EEENS7_ILi224EEESA_EEELi128ENS_12float_e4m3_tEfNS_4arch4Sm90ELb0ELb0ELb1ELb1ELb0ELb1ELb0ELb1ELb1ELb0ELb0ELb0EEENS1_21CollectiveEpilogueFwdINS6_IJSA_SA_SB_EEES9_NS_10bfloat16_tESF_Li256ELb1ELb0ELb0ELb1EEENS1_36VarlenDynamicPersistentTileSchedulerILi128ELi224ELi256ELi128ELb0ELb0ELb1ELb0ELb1ELb1EEEEEEEEEvNT_6ParamsE --------------------------
	.section	.nv.constant0._ZN7cutlass13device_kernelIN5flash11enable_sm90INS1_16FlashAttnFwdSm90INS1_25CollectiveMainloopFwdSm90ILi2EN4cute5tupleIJNS5_1CILi1EEES8_S8_EEENS6_IJNS7_ILi128EEENS7_ILi224EEESA_EEELi128ENS_12float_e4m3_tEfNS_4arch4Sm90ELb0ELb0ELb1ELb1ELb0ELb1ELb0ELb1ELb1ELb0ELb0ELb0EEENS1_21CollectiveEpilogueFwdINS6_IJSA_SA_SB_EEES9_NS_10bfloat16_tESF_Li256ELb1ELb0ELb0ELb1EEENS1_36VarlenDynamicPersistentTileSchedulerILi128ELi224ELi256ELi128ELb0ELb0ELb1ELb0ELb1ELb1EEEEEEEEEvNT_6ParamsE,"a",@progbits
	.sectionflags	@""
	.align	4
.nv.constant0._ZN7cutlass13device_kernelIN5flash11enable_sm90INS1_16FlashAttnFwdSm90INS1_25CollectiveMainloopFwdSm90ILi2EN4cute5tupleIJNS5_1CILi1EEES8_S8_EEENS6_IJNS7_ILi128EEENS7_ILi224EEESA_EEELi128ENS_12float_e4m3_tEfNS_4arch4Sm90ELb0ELb0ELb1ELb1ELb0ELb1ELb0ELb1ELb1ELb0ELb0ELb0EEENS1_21CollectiveEpilogueFwdINS6_IJSA_SA_SB_EEES9_NS_10bfloat16_tESF_Li256ELb1ELb0ELb0ELb1EEENS1_36VarlenDynamicPersistentTileSchedulerILi128ELi224ELi256ELi128ELb0ELb0ELb1ELb0ELb1ELb1EEEEEEEEEvNT_6ParamsE:
	.zero		3456


//--------------------- .nv.constant0._ZN7cutlass13device_kernelIN5flash11enable_sm90INS1_16FlashAttnFwdSm90INS1_25CollectiveMainloopFwdSm90ILi2EN4cute5tupleIJNS5_1CILi1EEES8_S8_EEENS6_IJNS7_ILi128EEENS7_ILi192EEESA_EEELi128ENS_12float_e4m3_tEfNS_4arch4Sm90ELb0ELb1ELb1ELb0ELb0ELb0ELb0ELb1ELb1ELb0ELb0ELb0EEENS1_21CollectiveEpilogueFwdINS6_IJSA_SA_SB_EEES9_NS_10bfloat16_tESF_Li256ELb0ELb0ELb0ELb1EEENS1_30DynamicPersistentTileSchedulerILi256ELi128ELb0ELb0ELb1EEEEEEEEEvNT_6ParamsE --------------------------
	.section	.nv.constant0._ZN7cutlass13device_kernelIN5flash11enable_sm90INS1_16FlashAttnFwdSm90INS1_25CollectiveMainloopFwdSm90ILi2EN4cute5tupleIJNS5_1CILi1EEES8_S8_EEENS6_IJNS7_ILi128EEENS7_ILi192EEESA_EEELi128ENS_12float_e4m3_tEfNS_4arch4Sm90ELb0ELb1ELb1ELb0ELb0ELb0ELb0ELb1ELb1ELb0ELb0ELb0EEENS1_21CollectiveEpilogueFwdINS6_IJSA_SA_SB_EEES9_NS_10bfloat16_tESF_Li256ELb0ELb0ELb0ELb1EEENS1_30DynamicPersistentTileSchedulerILi256ELi128ELb0ELb0ELb1EEEEEEEEEvNT_6ParamsE,"a",@progbits
	.sectionflags	@""
	.align	4
.nv.constant0._ZN7cutlass13device_kernelIN5flash11enable_sm90INS1_16FlashAttnFwdSm90INS1_25CollectiveMainloopFwdSm90ILi2EN4cute5tupleIJNS5_1CILi1EEES8_S8_EEENS6_IJNS7_ILi128EEENS7_ILi192EEESA_EEELi128ENS_12float_e4m3_tEfNS_4arch4Sm90ELb0ELb1ELb1ELb0ELb0ELb0ELb0ELb1ELb1ELb0ELb0ELb0EEENS1_21CollectiveEpilogueFwdINS6_IJSA_SA_SB_EEES9_NS_10bfloat16_tESF_Li256ELb0ELb0ELb0ELb1EEENS1_30DynamicPersistentTileSchedulerILi256ELi128ELb0ELb0ELb1EEEEEEEEEvNT_6ParamsE:
	.zero		3840


//--------------------- .nv.constant0._ZN7cutlass13device_kernelIN5flash11enable_sm90INS1_16FlashAttnFwdSm90INS1_25CollectiveMainloopFwdSm90ILi2EN4cute5tupleIJNS5_1CILi1EEES8_S8_EEENS6_IJNS7_ILi128EEENS7_ILi192EEESA_EEELi128ENS_12float_e4m3_tEfNS_4arch4Sm90ELb0ELb1ELb1ELb1ELb0ELb0ELb0ELb1ELb1ELb0ELb0ELb0EEENS1_21CollectiveEpilogueFwdINS6_IJSA_SA_SB_EEES9_NS_10bfloat16_tESF_Li256ELb1ELb0ELb0ELb1EEENS1_36VarlenDynamicPersistentTileSchedulerILi128ELi192ELi256ELi128ELb0ELb0ELb1ELb1ELb0ELb1EEEEEEEEEvNT_6ParamsE --------------------------
	.section	.nv.constant0._ZN7cutlass13device_kernelIN5flash11enable_sm90INS1_16FlashAttnFwdSm90INS1_25CollectiveMainloopFwdSm90ILi2EN4cute5tupleIJNS5_1CILi1EEES8_S8_EEENS6_IJNS7_ILi128EEENS7_ILi192EEESA_EEELi128ENS_12float_e4m3_tEfNS_4arch4Sm90ELb0ELb1ELb1ELb1ELb0ELb0ELb0ELb1ELb1ELb0ELb0ELb0EEENS1_21CollectiveEpilogueFwdINS6_IJSA_SA_SB_EEES9_NS_10bfloat16_tESF_Li256ELb1ELb0ELb0ELb1EEENS1_36VarlenDynamicPersistentTileSchedulerILi128ELi192ELi256ELi128ELb0ELb0ELb1ELb1ELb0ELb1EEEEEEEEEvNT_6ParamsE,"a",@progbits
	.sectionflags	@""
	.align	4
.nv.constant0._ZN7cutlass13device_kernelIN5flash11enable_sm90INS1_16FlashAttnFwdSm90INS1_25CollectiveMainloopFwdSm90ILi2EN4cute5tupleIJNS5_1CILi1EEES8_S8_EEENS6_IJNS7_ILi128EEENS7_ILi192EEESA_EEELi128ENS_12float_e4m3_tEfNS_4arch4Sm90ELb0ELb1ELb1ELb1ELb0ELb0ELb0ELb1ELb1ELb0ELb0ELb0EEENS1_21CollectiveEpilogueFwdINS6_IJSA_SA_SB_EEES9_NS_10bfloat16_tESF_Li256ELb1ELb0ELb0ELb1EEENS1_36VarlenDynamicPersistentTileSchedulerILi128ELi192ELi256ELi128ELb0ELb0ELb1ELb1ELb0ELb1EEEEEEEEEvNT_6ParamsE:
	.zero		3456


//--------------------- .nv.constant0._ZN7cutlass13device_kernelIN5flash11enable_sm90INS1_16FlashAttnFwdSm90INS1_25CollectiveMainloopFwdSm90ILi2EN4cute5tupleIJNS5_1CILi1EEES8_S8_EEENS6_IJNS7_ILi128EEENS7_ILi192EEESA_EEELi128ENS_12float_e4m3_tEfNS_4arch4Sm90ELb0ELb1ELb1ELb1ELb0ELb1ELb0ELb1ELb1ELb0ELb0ELb0EEENS1_21CollectiveEpilogueFwdINS6_IJSA_SA_SB_EEES9_NS_10bfloat16_tESF_Li256ELb1ELb0ELb0ELb1EEENS1_36VarlenDynamicPersistentTileSchedulerILi128ELi192ELi256ELi128ELb0ELb0ELb1ELb1ELb0ELb1EEEEEEEEEvNT_6ParamsE --------------------------
	.section	.nv.constant0._ZN7cutlass13device_kernelIN5flash11enable_sm90INS1_16FlashAttnFwdSm90INS1_25CollectiveMainloopFwdSm90ILi2EN4cute5tupleIJNS5_1CILi1EEES8_S8_EEENS6_IJNS7_ILi128EEENS7_ILi192EEESA_EEELi128ENS_12float_e4m3_tEfNS_4arch4Sm90ELb0ELb1ELb1ELb1ELb0ELb1ELb0ELb1ELb1ELb0ELb0ELb0EEENS1_21CollectiveEpilogueFwdINS6_IJSA_SA_SB_EEES9_NS_10bfloat16_tESF_Li256ELb1ELb0ELb0ELb1EEENS1_36VarlenDynamicPersistentTileSchedulerILi128ELi192ELi256ELi128ELb0ELb0ELb1ELb1ELb0ELb1EEEEEEEEEvNT_6ParamsE,"a",@progbits
	.sectionflags	@""
	.align	4
.nv.constant0._ZN7cutlass13device_kernelIN5flash11enable_sm90INS1_16FlashAttnFwdSm90INS1_25CollectiveMainloopFwdSm90ILi2EN4cute5tupleIJNS5_1CILi1EEES8_S8_EEENS6_IJNS7_ILi128EEENS7_ILi192EEESA_EEELi128ENS_12float_e4m3_tEfNS_4arch4Sm90ELb0ELb1ELb1ELb1ELb0ELb1ELb0ELb1ELb1ELb0ELb0ELb0EEENS1_21CollectiveEpilogueFwdINS6_IJSA_SA_SB_EEES9_NS_10bfloat16_tESF_Li256ELb1ELb0ELb0ELb1EEENS1_36VarlenDynamicPersistentTileSchedulerILi128ELi192ELi256ELi128ELb0ELb0ELb1ELb1ELb0ELb1EEEEEEEEEvNT_6ParamsE:
	.zero		3456


//--------------------- .nv.constant0._ZN7cutlass13device_kernelIN5flash11enable_sm90INS1_16FlashAttnFwdSm90INS1_25CollectiveMainloopFwdSm90ILi2EN4cute5tupleIJNS5_1CILi1EEES8_S8_EEENS6_IJNS7_ILi128EEENS7_ILi224EEESA_EEELi128ENS_12float_e4m3_tEfNS_4arch4Sm90ELb1ELb0ELb1ELb0ELb0ELb0ELb0ELb1ELb1ELb0ELb0ELb0EEENS1_21CollectiveEpilogueFwdINS6_IJSA_SA_SB_EEES9_NS_10bfloat16_tESF_Li256ELb0ELb0ELb0ELb1EEENS1_30DynamicPersistentTileSchedulerILi256ELi128ELb0ELb0ELb1EEEEEEEEEvNT_6ParamsE --------------------------
	.section	.nv.constant0._ZN7cutlass13device_kernelIN5flash11enable_sm90INS1_16FlashAttnFwdSm90INS1_25CollectiveMainloopFwdSm90ILi2EN4cute5tupleIJNS5_1CILi1EEES8_S8_EEENS6_IJNS7_ILi128EEENS7_ILi224EEESA_EEELi128ENS_12float_e4m3_tEfNS_4arch4Sm90ELb1ELb0ELb1ELb0ELb0ELb0ELb0ELb1ELb1ELb0ELb0ELb0EEENS1_21CollectiveEpilogueFwdINS6_IJSA_SA_SB_EEES9_NS_10bfloat16_tESF_Li256ELb0ELb0ELb0ELb1EEENS1_30DynamicPersistentTileSchedulerILi256ELi128ELb0ELb0ELb1EEEEEEEEEvNT_6ParamsE,"a",@progbits
	.sectionflags	@""
	.align	4
.nv.constant0._ZN7cutlass13device_kernelIN5flash11enable_sm90INS1_16FlashAttnFwdSm90INS1_25CollectiveMainloopFwdSm90ILi2EN4cute5tupleIJNS5_1CILi1EEES8_S8_EEENS6_IJNS7_ILi128EEENS7_ILi224EEESA_EEELi128ENS_12float_e4m3_tEfNS_4arch4Sm90ELb1ELb0ELb1ELb0ELb0ELb0ELb0ELb1ELb1ELb0ELb0ELb0EEENS1_21CollectiveEpilogueFwdINS6_IJSA_SA_SB_EEES9_NS_10bfloat16_tESF_Li256ELb0ELb0ELb0ELb1EEENS1_30DynamicPersistentTileSchedulerILi256ELi128ELb0ELb0ELb1EEEEEEEEEvNT_6ParamsE:
	.zero		3840


//--------------------- .nv.constant0._ZN7cutlass13device_kernelIN5flash11enable_sm90INS1_16FlashAttnFwdSm90INS1_25CollectiveMainloopFwdSm90ILi2EN4cute5tupleIJNS5_1CILi1EEES8_S8_EEENS6_IJNS7_ILi128EEENS7_ILi224EEESA_EEELi128ENS_12float_e4m3_tEfNS_4arch4Sm90ELb1ELb0ELb1ELb1ELb0ELb0ELb0ELb1ELb1ELb0ELb0ELb0EEENS1_21CollectiveEpilogueFwdINS6_IJSA_SA_SB_EEES9_NS_10bfloat16_tESF_Li256ELb1ELb0ELb0ELb1EEENS1_36VarlenDynamicPersistentTileSchedulerILi128ELi224ELi256ELi128ELb0ELb0ELb1ELb1ELb1ELb1EEEEEEEEEvNT_6ParamsE --------------------------
	.section	.nv.constant0._ZN7cutlass13device_kernelIN5flash11enable_sm90INS1_16FlashAttnFwdSm90INS1_25CollectiveMainloopFwdSm90ILi2EN4cute5tupleIJNS5_1CILi1EEES8_S8_EEENS6_IJNS7_ILi128EEENS7_ILi224EEESA_EEELi128ENS_12float_e4m3_tEfNS_4arch4Sm90ELb1ELb0ELb1ELb1ELb0ELb0ELb0ELb1ELb1ELb0ELb0ELb0EEENS1_21CollectiveEpilogueFwdINS6_IJSA_SA_SB_EEES9_NS_10bfloat16_tESF_Li256ELb1ELb0ELb0ELb1EEENS1_36VarlenDynamicPersistentTileSchedulerILi128ELi224ELi256ELi128ELb0ELb0ELb1ELb1ELb1ELb1EEEEEEEEEvNT_6ParamsE,"a",@progbits
	.sectionflags	@""
	.align	4
.nv.constant0._ZN7cutlass13device_kernelIN5flash11enable_sm90INS1_16FlashAttnFwdSm90INS1_25CollectiveMainloopFwdSm90ILi2EN4cute5tupleIJNS5_1CILi1EEES8_S8_EEENS6_IJNS7_ILi128EEENS7_ILi224EEESA_EEELi128ENS_12float_e4m3_tEfNS_4arch4Sm90ELb1ELb0ELb1ELb1ELb0ELb0ELb0ELb1ELb1ELb0ELb0ELb0EEENS1_21CollectiveEpilogueFwdINS6_IJSA_SA_SB_EEES9_NS_10bfloat16_tESF_Li256ELb1ELb0ELb0ELb1EEENS1_36VarlenDynamicPersistentTileSchedulerILi128ELi224ELi256ELi128ELb0ELb0ELb1ELb1ELb1ELb1EEEEEEEEEvNT_6ParamsE:
	.zero		3456


//--------------------- .nv.constant0._ZN7cutlass13device_kernelIN5flash11enable_sm90INS1_16FlashAttnFwdSm90INS1_25CollectiveMainloopFwdSm90ILi2EN4cute5tupleIJNS5_1CILi1EEES8_S8_EEENS6_IJNS7_ILi128EEENS7_ILi224EEESA_EEELi128ENS_12float_e4m3_tEfNS_4arch4Sm90ELb1ELb0ELb1ELb1ELb0ELb1ELb0ELb1ELb1ELb0ELb0ELb0EEENS1_21CollectiveEpilogueFwdINS6_IJSA_SA_SB_EEES9_NS_10bfloat16_tESF_Li256ELb1ELb0ELb0ELb1EEENS1_36VarlenDynamicPersistentTileSchedulerILi128ELi224ELi256ELi128ELb0ELb0ELb1ELb1ELb1ELb1EEEEEEEEEvNT_6ParamsE --------------------------
	.section	.nv.constant0._ZN7cutlass13device_kernelIN5flash11enable_sm90INS1_16FlashAttnFwdSm90INS1_25CollectiveMainloopFwdSm90ILi2EN4cute5tupleIJNS5_1CILi1EEES8_S8_EEENS6_IJNS7_ILi128EEENS7_ILi224EEESA_EEELi128ENS_12float_e4m3_tEfNS_4arch4Sm90ELb1ELb0ELb1ELb1ELb0ELb1ELb0ELb1ELb1ELb0ELb0ELb0EEENS1_21CollectiveEpilogueFwdINS6_IJSA_SA_SB_EEES9_NS_10bfloat16_tESF_Li256ELb1ELb0ELb0ELb1EEENS1_36VarlenDynamicPersistentTileSchedulerILi128ELi224ELi256ELi128ELb0ELb0ELb1ELb1ELb1ELb1EEEEEEEEEvNT_6ParamsE,"a",@progbits
	.sectionflags	@""
	.align	4
.nv.constant0._ZN7cutlass13device_kernelIN5flash11enable_sm90INS1_16FlashAttnFwdSm90INS1_25CollectiveMainloopFwdSm90ILi2EN4cute5tupleIJNS5_1CILi1EEES8_S8_EEENS6_IJNS7_ILi128EEENS7_ILi224EEESA_EEELi128ENS_12float_e4m3_tEfNS_4arch4Sm90ELb1ELb0ELb1ELb1ELb0ELb1ELb0ELb1ELb1ELb0ELb0ELb0EEENS1_21CollectiveEpilogueFwdINS6_IJSA_SA_SB_EEES9_NS_10bfloat16_tESF_Li256ELb1ELb0ELb0ELb1EEENS1_36VarlenDynamicPersistentTileSchedulerILi128ELi224ELi256ELi128ELb0ELb0ELb1ELb1ELb1ELb1EEEEEEEEEvNT_6ParamsE:
	.zero		3456


//--------------------- SYMBOLS --------------------------

	.type		.nv.reservedSmem.offset0,@object
	.size		.nv.reservedSmem.offset0,0x4
